def gluon_wgmma(
    a_ptr,
    b_ptr,
    c_ptr,
    M,
    N,
    K,
    stride_am,
    stride_bk,
    stride_cm,
    BLOCK_M: gl.constexpr,
    BLOCK_N: gl.constexpr,
    BLOCK_K: gl.constexpr,
    DTYPE: gl.constexpr,
    A_LAYOUT: gl.constexpr,
    B_LAYOUT: gl.constexpr,
    C_LAYOUT: gl.constexpr,
    B_SHAPE: gl.constexpr,
    TRANS_B: gl.constexpr,
    NUM_BUFFERS: gl.constexpr,
    NUM_WARPS: gl.constexpr,
):
    a_desc = tma.make_tensor_descriptor(
        a_ptr, [M, K], [stride_am, 1], [BLOCK_M, BLOCK_K], A_LAYOUT
    )
    b_desc = tma.make_tensor_descriptor(
        b_ptr,
        [N, K] if TRANS_B else [K, N],
        [stride_bk, 1],
        B_SHAPE,
        B_LAYOUT,
    )
    c_desc = tma.make_tensor_descriptor(
        c_ptr, [M, N], [stride_cm, 1], [BLOCK_M, BLOCK_N], C_LAYOUT
    )

    a_bufs = gl.allocate_shared_memory(
        DTYPE, [NUM_BUFFERS, BLOCK_M, BLOCK_K], A_LAYOUT
    )
    b_bufs = gl.allocate_shared_memory(DTYPE, [NUM_BUFFERS] + B_SHAPE, B_LAYOUT)

    pid_m = gl.program_id(0)
    pid_n = gl.program_id(1)
    off_m = pid_m * BLOCK_M
    off_n = pid_n * BLOCK_N

    mma_layout: gl.constexpr = pick_wgmma_layout(DTYPE, BLOCK_M, BLOCK_N, NUM_WARPS)
    acc = warpgroup_mma_init(
        gl.zeros((BLOCK_M, BLOCK_N), dtype=gl.float32, layout=mma_layout)
    )

    bars = gl.allocate_shared_memory(
        gl.int64, [NUM_BUFFERS, 1], mbarrier.MBarrierLayout()
    )
    for i in gl.static_range(NUM_BUFFERS):
        mbarrier.init(bars.index(i), count=1)
    idx = 0
    phase = 0

    for k in range(0, K, BLOCK_K):
        a = a_bufs.index(idx)
        b = b_bufs.index(idx)
        bar = bars.index(idx)
        mbarrier.expect(bar, a_desc.block_type.nbytes + b_desc.block_type.nbytes)
        tma.async_copy_global_to_shared(a_desc, [off_m, k], bar, a)
        tma.async_copy_global_to_shared(
            b_desc, [off_n, k] if TRANS_B else [k, off_n], bar, b
        )
        mbarrier.wait(bar, phase=phase)

        if TRANS_B:
            b = b.permute((1, 0))
        acc = warpgroup_mma_wait(num_outstanding=0, deps=(acc,))
        acc = warpgroup_mma(a, b, acc, is_async=True)

        idx += 1
        if idx == NUM_BUFFERS:
            idx = 0
            phase ^= 1

    acc = warpgroup_mma_wait(num_outstanding=0, deps=(acc,))
    for i in gl.static_range(NUM_BUFFERS):
        mbarrier.invalidate(bars.index(i))

    c_smem = gl.allocate_shared_memory(DTYPE, [BLOCK_M, BLOCK_N], C_LAYOUT)
    c_smem.store(acc.to(DTYPE))
    fence_async_shared()
    tma.async_copy_shared_to_global(c_desc, [off_m, off_n], c_smem)
    tma.store_wait(pendings=0)

# config = {"BLOCK_K": 64, "BLOCK_M": 64, "BLOCK_N": 256, "arch": "sm_90", "dtype": "bf16", "num_buffers": 1, "num_warps": 8, "trans_b": 0}
# arch = sm_90


// ===== COMPILED SASS (sm_90a) =====

	.target	sm_90a

	.elftype	@"ET_EXEC"


//--------------------- .note.nv.tkinfo           --------------------------
	.section	.note.nv.tkinfo,"",@"SHT_NOTE"
	.sectionflags	@"SHF_NOTE_NV_TKINFO"
	.tkinfo
        /*0018*/ 	.word	0x00000002
        /*0030*/ 	.string	""
        /*0030*/ 	.string	"ptxas"
        /*0030*/ 	.string	"Cuda compilation tools, release 13.0, V13.0.88"
        /*0030*/ 	.string	"Build cuda_13.0.r13.0/compiler.36424714_0"
        /*0030*/ 	.string	"-v  -suppress-debug-info  -lineinfo  -arch sm_90a "



//--------------------- .note.nv.cuinfo           --------------------------
	.section	.note.nv.cuinfo,"",@"SHT_NOTE"
	.sectionflags	@"SHF_NOTE_NV_CUINFO"
        /*0018*/ 	.short	0x0002
        /*001a*/ 	.short	0x005a
        /*001c*/ 	.short	0x0082
	.zero		2


//--------------------- .nv.info                  --------------------------
	.section	.nv.info,"",@"SHT_CUDA_INFO"
	.align	4


	//----- nvinfo : EIATTR_REGCOUNT
	.align		4
        /*0000*/ 	.byte	0x04, 0x2f
        /*0002*/ 	.short	(.L_1 - .L_0)
	.align		4
.L_0:
        /*0004*/ 	.word	index@(gluon_wgmma)
        /*0008*/ 	.word	0x0000005a


	//----- nvinfo : EIATTR_FRAME_SIZE
	.align		4
.L_1:
        /*000c*/ 	.byte	0x04, 0x11
        /*000e*/ 	.short	(.L_3 - .L_2)
	.align		4
.L_2:
        /*0010*/ 	.word	index@(gluon_wgmma)
        /*0014*/ 	.word	0x00000000


	//----- nvinfo : EIATTR_MIN_STACK_SIZE
	.align		4
.L_3:
        /*0018*/ 	.byte	0x04, 0x12
        /*001a*/ 	.short	(.L_5 - .L_4)
	.align		4
.L_4:
        /*001c*/ 	.word	index@(gluon_wgmma)
        /*0020*/ 	.word	0x00000000
.L_5:


//--------------------- .nv.compat                --------------------------
	.section	.nv.compat,"",@"SHT_CUDA_COMPAT_INFO"
	.align	4
        /*0000*/ 	.byte	0x02, 0x09, 0x01, 0x00, 0x02, 0x02, 0x04, 0x00, 0x02, 0x05, 0x05, 0x00, 0x03, 0x07, 0x01, 0x01
        /*0010*/ 	.byte	0x02, 0x03, 0x03, 0x00, 0x02, 0x06, 0x01, 0x00, 0x04, 0x0b, 0x08, 0x00, 0x00, 0x00, 0x00, 0x00
        /*0020*/ 	.byte	0x00, 0x00, 0x00, 0x00


//--------------------- .nv.info.gluon_wgmma      --------------------------
	.section	.nv.info.gluon_wgmma,"",@"SHT_CUDA_INFO"
	.sectionflags	@""
	.align	4


	//----- nvinfo : EIATTR_CUDA_API_VERSION
	.align		4
        /*0000*/ 	.byte	0x04, 0x37
        /*0002*/ 	.short	(.L_7 - .L_6)
.L_6:
        /*0004*/ 	.word	0x00000082


	//----- nvinfo : EIATTR_KPARAM_INFO
	.align		4
.L_7:
        /*0008*/ 	.byte	0x04, 0x17
        /*000a*/ 	.short	(.L_9 - .L_8)
.L_8:
        /*000c*/ 	.word	0x00000000
        /*0010*/ 	.short	0x000a
        /*0012*/ 	.short	0x0048
        /*0014*/ 	.byte	0x00, 0xf4, 0x21, 0x00


	//----- nvinfo : EIATTR_KPARAM_INFO
	.align		4
.L_9:
        /*0018*/ 	.byte	0x04, 0x17
        /*001a*/ 	.short	(.L_11 - .L_10)
.L_10:
        /*001c*/ 	.word	0x00000000
        /*0020*/ 	.short	0x0009
        /*0022*/ 	.short	0x0040
        /*0024*/ 	.byte	0x00, 0xf4, 0x21, 0x00


	//----- nvinfo : EIATTR_KPARAM_INFO
	.align		4
.L_11:
        /*0028*/ 	.byte	0x04, 0x17
        /*002a*/ 	.short	(.L_13 - .L_12)
.L_12:
        /*002c*/ 	.word	0x00000000
        /*0030*/ 	.short	0x0008
        /*0032*/ 	.short	0x0038
        /*0034*/ 	.byte	0x00, 0xf0, 0x21, 0x00


	//----- nvinfo : EIATTR_KPARAM_INFO
	.align		4
.L_13:
        /*0038*/ 	.byte	0x04, 0x17
        /*003a*/ 	.short	(.L_15 - .L_14)
.L_14:
        /*003c*/ 	.word	0x00000000
        /*0040*/ 	.short	0x0007
        /*0042*/ 	.short	0x0030
        /*0044*/ 	.byte	0x00, 0xf0, 0x21, 0x00


	//----- nvinfo : EIATTR_KPARAM_INFO
	.align		4
.L_15:
        /*0048*/ 	.byte	0x04, 0x17
        /*004a*/ 	.short	(.L_17 - .L_16)
.L_16:
        /*004c*/ 	.word	0x00000000
        /*0050*/ 	.short	0x0006
        /*0052*/ 	.short	0x0028
        /*0054*/ 	.byte	0x00, 0xf0, 0x21, 0x00


	//----- nvinfo : EIATTR_KPARAM_INFO
	.align		4
.L_17:
        /*0058*/ 	.byte	0x04, 0x17
        /*005a*/ 	.short	(.L_19 - .L_18)
.L_18:
        /*005c*/ 	.word	0x00000000
        /*0060*/ 	.short	0x0005
        /*0062*/ 	.short	0x0020
        /*0064*/ 	.byte	0x00, 0xf0, 0x11, 0x00


	//----- nvinfo : EIATTR_KPARAM_INFO
	.align		4
.L_19:
        /*0068*/ 	.byte	0x04, 0x17
        /*006a*/ 	.short	(.L_21 - .L_20)
.L_20:
        /*006c*/ 	.word	0x00000000
        /*0070*/ 	.short	0x0004
        /*0072*/ 	.short	0x001c
        /*0074*/ 	.byte	0x00, 0xf0, 0x11, 0x00


	//----- nvinfo : EIATTR_KPARAM_INFO
	.align		4
.L_21:
        /*0078*/ 	.byte	0x04, 0x17
        /*007a*/ 	.short	(.L_23 - .L_22)
.L_22:
        /*007c*/ 	.word	0x00000000
        /*0080*/ 	.short	0x0003
        /*0082*/ 	.short	0x0018
        /*0084*/ 	.byte	0x00, 0xf0, 0x11, 0x00


	//----- nvinfo : EIATTR_KPARAM_INFO
	.align		4
.L_23:
        /*0088*/ 	.byte	0x04, 0x17
        /*008a*/ 	.short	(.L_25 - .L_24)
.L_24:
        /*008c*/ 	.word	0x00000000
        /*0090*/ 	.short	0x0002
        /*0092*/ 	.short	0x0010
        /*0094*/ 	.byte	0x00, 0xf4, 0x21, 0x00


	//----- nvinfo : EIATTR_KPARAM_INFO
	.align		4
.L_25:
        /*0098*/ 	.byte	0x04, 0x17
        /*009a*/ 	.short	(.L_27 - .L_26)
.L_26:
        /*009c*/ 	.word	0x00000000
        /*00a0*/ 	.short	0x0001
        /*00a2*/ 	.short	0x0008
        /*00a4*/ 	.byte	0x00, 0xf4, 0x21, 0x00


	//----- nvinfo : EIATTR_KPARAM_INFO
	.align		4
.L_27:
        /*00a8*/ 	.byte	0x04, 0x17
        /*00aa*/ 	.short	(.L_29 - .L_28)
.L_28:
        /*00ac*/ 	.word	0x00000000
        /*00b0*/ 	.short	0x0000
        /*00b2*/ 	.short	0x0000
        /*00b4*/ 	.byte	0x00, 0xf4, 0x21, 0x00


	//----- nvinfo : EIATTR_SPARSE_MMA_MASK
	.align		4
.L_29:
        /*00b8*/ 	.byte	0x03, 0x50
        /*00ba*/ 	.short	0x0000


	//----- nvinfo : EIATTR_MAXREG_COUNT
	.align		4
        /*00bc*/ 	.byte	0x03, 0x1b
        /*00be*/ 	.short	0x00ff


	//----- nvinfo : EIATTR_NUM_BARRIERS
	.align		4
        /*00c0*/ 	.byte	0x02, 0x4c
        /*00c2*/ 	.byte	0x01
	.zero		1


	//----- nvinfo : EIATTR_MERCURY_ISA_VERSION
	.align		4
        /*00c4*/ 	.byte	0x03, 0x5f
        /*00c6*/ 	.short	0x0101


	//----- nvinfo : EIATTR_INT_WARP_WIDE_INSTR_OFFSETS
	.align		4
        /*00c8*/ 	.byte	0x04, 0x31
        /*00ca*/ 	.short	(.L_31 - .L_30)


	//   ....[0]....
.L_30:
        /*00cc*/ 	.word	0x00001300


	//   ....[1]....
        /*00d0*/ 	.word	0x00001390


	//   ....[2]....
        /*00d4*/ 	.word	0x000018a0


	//   ....[3]....
        /*00d8*/ 	.word	0x000018b0


	//   ....[4]....
        /*00dc*/ 	.word	0x000018c0


	//   ....[5]....
        /*00e0*/ 	.word	0x000018d0


	//   ....[6]....
        /*00e4*/ 	.word	0x00001fa0


	//   ....[7]....
        /*00e8*/ 	.word	0x00001fb0


	//----- nvinfo : EIATTR_COOP_GROUP_MASK_REGIDS
	.align		4
.L_31:
        /*00ec*/ 	.byte	0x04, 0x29
        /*00ee*/ 	.short	(.L_33 - .L_32)


	//   ....[0]....
.L_32:
        /*00f0*/ 	.word	0xffffffff


	//   ....[1]....
        /*00f4*/ 	.word	0xffffffff


	//   ....[2]....
        /*00f8*/ 	.word	0xffffffff


	//----- nvinfo : EIATTR_COOP_GROUP_INSTR_OFFSETS
	.align		4
.L_33:
        /*00fc*/ 	.byte	0x04, 0x28
        /*00fe*/ 	.short	(.L_35 - .L_34)


	//   ....[0]....
.L_34:
        /*0100*/ 	.word	0x00000150


	//   ....[1]....
        /*0104*/ 	.word	0x00000720


	//   ....[2]....
        /*0108*/ 	.word	0x00000cd0


	//----- nvinfo : EIATTR_MBARRIER_INSTR_OFFSETS
	.align		4
.L_35:
        /*010c*/ 	.byte	0x04, 0x39
        /*010e*/ 	.short	(.L_37 - .L_36)


	//   ....[0]....
.L_36:
        /*0110*/ 	.word	0x00001450
        /*0114*/ 	.word	0x000000ff
        /*0118*/ 	.word	0x0000a000
        /*011c*/ 	.short	0x0100
        /*011e*/ 	.byte	0x0c
	.zero		1


	//   ....[1]....
        /*0120*/ 	.word	0x000019e0
        /*0124*/ 	.word	0x000000ff
        /*0128*/ 	.word	0x0000a000
        /*012c*/ 	.short	0x010a
        /*012e*/ 	.byte	0x0c
	.zero		1


	//   ....[2]....
        /*0130*/ 	.word	0x00001d00
        /*0134*/ 	.word	0x000000ff
        /*0138*/ 	.word	0x0000a000
        /*013c*/ 	.short	0x0108
        /*013e*/ 	.byte	0x0c
	.zero		1


	//   ....[3]....
        /*0140*/ 	.word	0x00002040
        /*0144*/ 	.word	0x000000ff
        /*0148*/ 	.word	0x0000a000
        /*014c*/ 	.short	0x010a
        /*014e*/ 	.byte	0x0c
	.zero		1


	//----- nvinfo : EIATTR_NUM_MBARRIERS
	.align		4
.L_37:
        /*0150*/ 	.byte	0x03, 0x38
        /*0152*/ 	.short	0x0001


	//----- nvinfo : EIATTR_EXIT_INSTR_OFFSETS
	.align		4
        /*0154*/ 	.byte	0x04, 0x1c
        /*0156*/ 	.short	(.L_39 - .L_38)


	//   ....[0]....
.L_38:
        /*0158*/ 	.word	0x00002030


	//----- nvinfo : EIATTR_REQNTID
	.align		4
.L_39:
        /*015c*/ 	.byte	0x04, 0x10
        /*015e*/ 	.short	(.L_41 - .L_40)
.L_40:
        /*0160*/ 	.word	0x00000100
        /*0164*/ 	.word	0x00000001
        /*0168*/ 	.word	0x00000001


	//----- nvinfo : EIATTR_CRS_STACK_SIZE
	.align		4
.L_41:
        /*016c*/ 	.byte	0x04, 0x1e
        /*016e*/ 	.short	(.L_43 - .L_42)
.L_42:
        /*0170*/ 	.word	0x00000000


	//----- nvinfo : EIATTR_CBANK_PARAM_SIZE
	.align		4
.L_43:
        /*0174*/ 	.byte	0x03, 0x19
        /*0176*/ 	.short	0x0050


	//----- nvinfo : EIATTR_PARAM_CBANK
	.align		4
        /*0178*/ 	.byte	0x04, 0x0a
        /*017a*/ 	.short	(.L_45 - .L_44)
	.align		4
.L_44:
        /*017c*/ 	.word	index@(.nv.constant0.gluon_wgmma)
        /*0180*/ 	.short	0x0210
        /*0182*/ 	.short	0x0050


	//----- nvinfo : EIATTR_SW_WAR
	.align		4
.L_45:
        /*0184*/ 	.byte	0x04, 0x36
        /*0186*/ 	.short	(.L_47 - .L_46)
.L_46:
        /*0188*/ 	.word	0x00000008
.L_47:


//--------------------- .nv.callgraph             --------------------------
	.section	.nv.callgraph,"",@"SHT_CUDA_CALLGRAPH"
	.align	4
	.sectionentsize	8
	.align		4
        /*0000*/ 	.word	0x00000000
	.align		4
        /*0004*/ 	.word	0xffffffff
	.align		4
        /*0008*/ 	.word	0x00000000
	.align		4
        /*000c*/ 	.word	0xfffffffe
	.align		4
        /*0010*/ 	.word	0x00000000
	.align		4
        /*0014*/ 	.word	0xfffffffd
	.align		4
        /*0018*/ 	.word	0x00000000
	.align		4
        /*001c*/ 	.word	0xfffffffc


//--------------------- .text.gluon_wgmma         --------------------------
	.section	.text.gluon_wgmma,"ax",@progbits
	.align	128
        .global         gluon_wgmma
        .type           gluon_wgmma,@function
        .size           gluon_wgmma,(.L_x_52 - gluon_wgmma)
        .other          gluon_wgmma,@"STO_CUDA_ENTRY STV_DEFAULT"
gluon_wgmma:
.text.gluon_wgmma:
[----:B------:R-:W-:Y:S01]  /*0000*/  LDC R1, c[0x0][0x28] ;  /* 0x00000a00ff017b82 */ /* 0x000fe20000000800 */
[----:B------:R-:W1:Y:S07]  /*0010*/  S2R R0, SR_TID.X ;  /* 0x0000000000007919 */ /* 0x000e6e0000002100 */
[----:B------:R-:W2:Y:S01]  /*0020*/  S2UR UR4, SR_CgaCtaId ;  /* 0x00000000000479c3 */ /* 0x000ea20000008800 */
[----:B------:R-:W-:Y:S01]  /*0030*/  UMOV UR12, 0x400 ;  /* 0x00000400000c7882 */ /* 0x000fe20000000000 */
[----:B------:R-:W-:Y:S01]  /*0040*/  ULDC UR6, c[0x0][0xc] ;  /* 0x0000030000067ab9 */ /* 0x000fe20000000800 */
[----:B------:R-:W-:Y:S01]  /*0050*/  ULDC.64 UR18, c[0x0][0x250] ;  /* 0x0000940000127ab9 */ /* 0x000fe20000000a00 */
[----:B------:R-:W-:Y:S04]  /*0060*/  BSSY B0, `(.L_x_0) ;  /* 0x000001e000007945 */ /* 0x000fe80003800000 */
[----:B------:R-:W3:Y:S08]  /*0070*/  LDC R4, c[0x0][0x228] ;  /* 0x00008a00ff047b82 */ /* 0x000ef00000000800 */
[----:B------:R-:W4:Y:S08]  /*0080*/  LDC R15, c[0x0][0x230] ;  /* 0x00008c00ff0f7b82 */ /* 0x000f300000000800 */
[----:B------:R-:W-:Y:S01]  /*0090*/  S2UR UR38, SR_CTAID.Y ;  /* 0x00000000002679c3 */ /* 0x000fe20000002600 */
[----:B--2---:R-:W-:-:S03]  /*00a0*/  ULEA UR12, UR4, UR12, 0x18 ;  /* 0x0000000c040c7291 */ /* 0x004fc6000f8ec03f */
[----:B------:R-:W-:Y:S01]  /*00b0*/  ULDC UR4, c[0x0][0x10] ;  /* 0x0000040000047ab9 */ /* 0x000fe20000000800 */
[----:B-1----:R-:W-:-:S03]  /*00c0*/  LOP3.LUT R6, R0, 0xff, RZ, 0xc0, !PT ;  /* 0x000000ff00067812 */ /* 0x002fc600078ec0ff */
[----:B------:R-:W1:Y:S01]  /*00d0*/  S2UR UR5, SR_CTAID.Z ;  /* 0x00000000000579c3 */ /* 0x000e620000002700 */
[----:B---3--:R-:W-:Y:S01]  /*00e0*/  VIADD R4, R4, 0xffffffff ;  /* 0xffffffff04047836 */ /* 0x008fe20000000000 */
[C---:B------:R-:W-:Y:S02]  /*00f0*/  ISETP.GE.U32.AND P0, PT, R6.reuse, 0x20, PT ;  /* 0x000000200600780c */ /* 0x040fe40003f06070 */
[C---:B------:R-:W-:Y:S02]  /*0100*/  ISETP.NE.U32.AND P2, PT, R6.reuse, RZ, PT ;  /* 0x000000ff0600720c */ /* 0x040fe40003f45070 */
[----:B------:R-:W-:Y:S02]  /*0110*/  LEA R14, R6, UR12, 0x2 ;  /* 0x0000000c060e7c11 */ /* 0x000fe4000f8e10ff */
[----:B------:R-:W2:Y:S01]  /*0120*/  S2UR UR39, SR_CTAID.X ;  /* 0x00000000002779c3 */ /* 0x000ea20000002500 */
[----:B----4-:R-:W-:-:S06]  /*0130*/  VIADD R12, R15, 0xffffffff ;  /* 0xffffffff0f0c7836 */ /* 0x010fcc0000000000 */
[----:B------:R3:W-:Y:S01]  /*0140*/  @!P0 STS [R14], RZ ;  /* 0x000000ff0e008388 */ /* 0x0007e20000000800 */
[----:B------:R-:W-:-:S03]  /*0150*/  NOP ;  /* 0x0000000000007918 */ /* 0x000fc60000000000 */
[----:B------:R3:W-:Y:S01]  /*0160*/  @!P2 STS [UR12+0x24], R4 ;  /* 0x00002404ff00a988 */ /* 0x0007e2000800080c */
[----:B-1----:R-:W-:-:S03]  /*0170*/  UIMAD UR4, UR5, UR4, UR38 ;  /* 0x00000004050472a4 */ /* 0x002fc6000f8e0226 */
[----:B------:R3:W-:Y:S01]  /*0180*/  @!P2 STS [UR12+0x20], R12 ;  /* 0x0000200cff00a988 */ /* 0x0007e2000800080c */
[----:B--2---:R-:W-:-:S04]  /*0190*/  UIMAD UR4, UR4, UR6, UR39 ;  /* 0x00000006040472a4 */ /* 0x004fc8000f8e0227 */
[----:B------:R-:W-:-:S04]  /*01a0*/  UIMAD UR4, UR4, 0x180, URZ ;  /* 0x00000180040478a4 */ /* 0x000fc8000f8e023f */
[----:B------:R-:W-:-:S04]  /*01b0*/  UIADD3 UR14, UP0, UR4, UR18, URZ ;  /* 0x00000012040e7290 */ /* 0x000fc8000ff1e03f */
[----:B------:R-:W-:Y:S01]  /*01c0*/  ULEA.HI.X.SX32 UR15, UR4, UR19, 0x1, UP0 ;  /* 0x00000013040f7291 */ /* 0x000fe200080f0e3f */
[----:B---3--:R-:W-:Y:S11]  /*01d0*/  @P2 BRA `(.L_x_1) ;  /* 0x0000000000182947 */ /* 0x008ff60003800000 */
[----:B------:R-:W1:Y:S01]  /*01e0*/  LDS R2, [UR12+0x8] ;  /* 0x0000080cff027984 */ /* 0x000e620008000800 */
[----:B------:R-:W2:Y:S01]  /*01f0*/  LDC.64 R8, c[0x0][0x210] ;  /* 0x00008400ff087b82 */ /* 0x000ea20000000a00 */
[----:B------:R-:W-:Y:S02]  /*0200*/  IMAD.MOV.U32 R3, RZ, RZ, 0x70 ;  /* 0x00000070ff037424 */ /* 0x000fe400078e00ff */
[----:B--2---:R2:W-:Y:S03]  /*0210*/  STS.64 [UR12], R8 ;  /* 0x00000008ff007988 */ /* 0x0045e60008000a0c */
[----:B-1----:R-:W-:-:S05]  /*0220*/  LOP3.LUT R2, R2, 0x10, R3, 0xd8, !PT ;  /* 0x0000001002027812 */ /* 0x002fca00078ed803 */
[----:B------:R2:W-:Y:S02]  /*0230*/  STS [UR12+0x8], R2 ;  /* 0x00000802ff007988 */ /* 0x0005e4000800080c */
.L_x_1:
[----:B------:R-:W-:Y:S05]  /*0240*/  BSYNC B0 ;  /* 0x0000000000007941 */ /* 0x000fea0003800000 */
.L_x_0:
[----:B------:R-:W-:Y:S04]  /*0250*/  BSSY B0, `(.L_x_2) ;  /* 0x000000a000007945 */ /* 0x000fe80003800000 */
[----:B------:R-:W-:Y:S05]  /*0260*/  @P2 BRA `(.L_x_3) ;  /* 0x0000000000202947 */ /* 0x000fea0003800000 */
[----:B--2---:R-:W1:Y:S01]  /*0270*/  LDS R2, [UR12+0x34] ;  /* 0x0000340cff027984 */ /* 0x004e620008000800 */
[----:B------:R-:W-:Y:S02]  /*0280*/  IMAD.MOV.U32 R3, RZ, RZ, 0x3f000000 ;  /* 0x3f000000ff037424 */ /* 0x000fe400078e00ff */
[----:B------:R-:W-:Y:S01]  /*0290*/  @!P2 IMAD.MOV.U32 R5, RZ, RZ, 0x3f ;  /* 0x0000003fff05a424 */ /* 0x000fe200078e00ff */
[----:B------:R-:W2:Y:S02]  /*02a0*/  @!P2 LDS R8, [UR12+0x38] ;  /* 0x0000380cff08a984 */ /* 0x000ea40008000800 */
[----:B-1----:R-:W-:Y:S02]  /*02b0*/  LOP3.LUT R2, R2, 0xff000000, R3, 0xb8, !PT ;  /* 0xff00000002027812 */ /* 0x002fe400078eb803 */
[----:B--2---:R-:W-:-:S03]  /*02c0*/  @!P2 LOP3.LUT R3, R8, 0xff, R5, 0xb8, !PT ;  /* 0x000000ff0803a812 */ /* 0x004fc600078eb805 */
[----:B------:R1:W-:Y:S04]  /*02d0*/  STS [UR12+0x34], R2 ;  /* 0x00003402ff007988 */ /* 0x0003e8000800080c */
[----:B------:R1:W-:Y:S02]  /*02e0*/  @!P2 STS [UR12+0x38], R3 ;  /* 0x00003803ff00a988 */ /* 0x0003e4000800080c */
.L_x_3:
[----:B------:R-:W-:Y:S05]  /*02f0*/  BSYNC B0 ;  /* 0x0000000000007941 */ /* 0x000fea0003800000 */
.L_x_2:
[----:B------:R-:W-:Y:S04]  /*0300*/  BSSY B0, `(.L_x_4) ;  /* 0x000000e000007945 */ /* 0x000fe80003800000 */
[----:B------:R-:W-:Y:S05]  /*0310*/  @P2 BRA `(.L_x_5) ;  /* 0x0000000000302947 */ /* 0x000fea0003800000 */
[----:B-1----:R-:W1:Y:S01]  /*0320*/  LDS R3, [UR12+0x34] ;  /* 0x0000340cff037984 */ /* 0x002e620008000800 */
[----:B------:R-:W3:Y:S03]  /*0330*/  LDC.64 R10, c[0x0][0x238] ;  /* 0x00008e00ff0a7b82 */ /* 0x000ee60000000a00 */
[----:B--2---:R-:W2:Y:S01]  /*0340*/  LDS R2, [UR12+0x1c] ;  /* 0x00001c0cff027984 */ /* 0x004ea20008000800 */
[C---:B---3--:R-:W-:Y:S01]  /*0350*/  SHF.L.U64.HI R8, R10.reuse, 0x1, R11 ;  /* 0x000000010a087819 */ /* 0x048fe2000001020b */
[----:B------:R-:W-:-:S03]  /*0360*/  IMAD.SHL.U32 R5, R10, 0x2, RZ ;  /* 0x000000020a057824 */ /* 0x000fc600078e00ff */
[--C-:B------:R-:W-:Y:S02]  /*0370*/  SHF.R.U32.HI R7, RZ, 0x4, R8.reuse ;  /* 0x00000004ff077819 */ /* 0x100fe40000011608 */
[----:B------:R-:W-:-:S05]  /*0380*/  SHF.R.U64 R5, R5, 0x4, R8 ;  /* 0x0000000405057819 */ /* 0x000fca0000001208 */
[----:B------:R3:W-:Y:S01]  /*0390*/  STS [UR12+0xc], R5 ;  /* 0x00000c05ff007988 */ /* 0x0007e2000800080c */
[----:B-1----:R-:W-:Y:S02]  /*03a0*/  LOP3.LUT R3, R3, 0x7, RZ, 0xb8, !PT ;  /* 0x0000000703037812 */ /* 0x002fe400078eb8ff */
[----:B--2---:R-:W-:-:S03]  /*03b0*/  LOP3.LUT R2, R2, 0xf, R7, 0xb8, !PT ;  /* 0x0000000f02027812 */ /* 0x004fc600078eb807 */
[----:B------:R3:W-:Y:S04]  /*03c0*/  STS [UR12+0x34], R3 ;  /* 0x00003403ff007988 */ /* 0x0007e8000800080c */
[----:B------:R3:W-:Y:S02]  /*03d0*/  STS [UR12+0x1c], R2 ;  /* 0x00001c02ff007988 */ /* 0x0007e4000800080c */
.L_x_5:
[----:B------:R-:W-:Y:S05]  /*03e0*/  BSYNC B0 ;  /* 0x0000000000007941 */ /* 0x000fea0003800000 */
.L_x_4:
[----:B------:R-:W-:Y:S04]  /*03f0*/  BSSY B1, `(.L_x_6) ;  /* 0x000001b000017945 */ /* 0x000fe80003800000 */
[----:B------:R-:W-:Y:S01]  /*0400*/  BSSY B0, `(.L_x_7) ;  /* 0x0000016000007945 */ /* 0x000fe20003800000 */
[----:B------:R-:W-:-:S03]  /*0410*/  IMAD.MOV.U32 R10, RZ, RZ, RZ ;  /* 0x000000ffff0a7224 */ /* 0x000fc600078e00ff */
[----:B------:R-:W-:Y:S05]  /*0420*/  @P2 BRA `(.L_x_8) ;  /* 0x0000000000202947 */ /* 0x000fea0003800000 */
[----:B-123--:R-:W1:Y:S02]  /*0430*/  LDS R2, [UR12+0x34] ;  /* 0x0000340cff027984 */ /* 0x00ee640008000800 */
[----:B-1----:R-:W-:-:S05]  /*0440*/  LOP3.LUT R2, R2, 0x38, RZ, 0xb8, !PT ;  /* 0x0000003802027812 */ /* 0x002fca00078eb8ff */
[----:B------:R1:W-:Y:S01]  /*0450*/  STS [UR12+0x34], R2 ;  /* 0x00003402ff007988 */ /* 0x0003e2000800080c */
[----:B------:R-:W-:Y:S05]  /*0460*/  @P2 BRA `(.L_x_9) ;  /* 0x0000000000202947 */ /* 0x000fea0003800000 */
[----:B-1----:R-:W1:Y:S01]  /*0470*/  LDS R2, [UR12+0x8] ;  /* 0x0000080cff027984 */ /* 0x002e620008000800 */
[----:B------:R-:W-:-:S05]  /*0480*/  IMAD.MOV.U32 R3, RZ, RZ, 0x780 ;  /* 0x00000780ff037424 */ /* 0x000fca00078e00ff */
[----:B-1----:R-:W-:-:S05]  /*0490*/  LOP3.LUT R2, R2, 0x500, R3, 0xd8, !PT ;  /* 0x0000050002027812 */ /* 0x002fca00078ed803 */
[----:B------:R4:W-:Y:S02]  /*04a0*/  STS [UR12+0x8], R2 ;  /* 0x00000802ff007988 */ /* 0x0009e4000800080c */
.L_x_8:
[----:B------:R-:W-:Y:S05]  /*04b0*/  @P2 BRA `(.L_x_10) ;  /* 0x0000000000282947 */ /* 0x000fea0003800000 */
[----:B-1234-:R-:W1:Y:S02]  /*04c0*/  LDS R2, [UR12+0x8] ;  /* 0x0000080cff027984 */ /* 0x01ee640008000800 */
[----:B-1----:R-:W-:-:S05]  /*04d0*/  LOP3.LUT R2, R2, 0x1800, RZ, 0xb8, !PT ;  /* 0x0000180002027812 */ /* 0x002fca00078eb8ff */
[----:B------:R2:W-:Y:S02]  /*04e0*/  STS [UR12+0x8], R2 ;  /* 0x00000802ff007988 */ /* 0x0005e4000800080c */
.L_x_9:
[----:B------:R-:W-:Y:S05]  /*04f0*/  @P2 BREAK B0 ;  /* 0x0000000000002942 */ /* 0x000fea0003800000 */
[----:B------:R-:W-:Y:S05]  /*0500*/  @P2 BRA `(.L_x_11) ;  /* 0x0000000000242947 */ /* 0x000fea0003800000 */
[----:B------:R-:W3:Y:S01]  /*0510*/  LDS R3, [UR12+0x8] ;  /* 0x0000080cff037984 */ /* 0x000ee20008000800 */
[----:B-12---:R-:W-:-:S05]  /*0520*/  IMAD.MOV.U32 R2, RZ, RZ, 0x6000 ;  /* 0x00006000ff027424 */ /* 0x006fca00078e00ff */
[----:B---3--:R-:W-:-:S04]  /*0530*/  LOP3.LUT R2, R3, 0x6000, R2, 0xd8, !PT ;  /* 0x0000600003027812 */ /* 0x008fc800078ed802 */
[----:B------:R-:W-:-:S05]  /*0540*/  LOP3.LUT R2, R2, 0x400000, RZ, 0xb8, !PT ;  /* 0x0040000002027812 */ /* 0x000fca00078eb8ff */
[----:B------:R5:W-:Y:S02]  /*0550*/  STS [UR12+0x8], R2 ;  /* 0x00000802ff007988 */ /* 0x000be4000800080c */
.L_x_10:
[----:B------:R-:W-:Y:S05]  /*0560*/  BSYNC B0 ;  /* 0x0000000000007941 */ /* 0x000fea0003800000 */
.L_x_7:
[----:B-12345:R-:W1:Y:S02]  /*0570*/  @!P2 LDS R2, [UR12+0x8] ;  /* 0x0000080cff02a984 */ /* 0x03ee640008000800 */
[----:B-1----:R-:W-:-:S05]  /*0580*/  @!P2 LOP3.LUT R2, R2, 0x8000, RZ, 0xb8, !PT ;  /* 0x000080000202a812 */ /* 0x002fca00078eb8ff */
[----:B------:R3:W-:Y:S02]  /*0590*/  @!P2 STS [UR12+0x8], R2 ;  /* 0x00000802ff00a988 */ /* 0x0007e4000800080c */
.L_x_11:
[----:B------:R-:W-:Y:S05]  /*05a0*/  BSYNC B1 ;  /* 0x0000000000017941 */ /* 0x000fea0003800000 */
.L_x_6:
[----:B------:R-:W-:Y:S05]  /*05b0*/  WARPSYNC.ALL ;  /* 0x0000000000007948 */ /* 0x000fea0003800000 */
[----:B------:R-:W4:Y:S02]  /*05c0*/  LDC R5, c[0x0][0x22c] ;  /* 0x00008b00ff057b82 */ /* 0x000f240000000800 */
[----:B----4-:R-:W-:Y:S01]  /*05d0*/  VIADD R5, R5, 0xffffffff ;  /* 0xffffffff05057836 */ /* 0x010fe20000000000 */
[----:B------:R-:W-:Y:S06]  /*05e0*/  @P0 BRA `(.L_x_12) ;  /* 0x0000000000280947 */ /* 0x000fec0003800000 */
[----:B-123--:R-:W1:Y:S01]  /*05f0*/  S2R R2, SR_LANEID ;  /* 0x0000000000027919 */ /* 0x00ee620000000000 */
[----:B------:R-:W-:Y:S05]  /*0600*/  WARPSYNC.ALL ;  /* 0x0000000000007948 */ /* 0x000fea0003800000 */
[----:B-1----:R-:W-:-:S05]  /*0610*/  IMAD.SHL.U32 R7, R2, 0x4, RZ ;  /* 0x0000000402077824 */ /* 0x002fca00078e00ff */
[----:B------:R-:W1:Y:S01]  /*0620*/  LDS R9, [R7+UR12] ;  /* 0x0000000c07097984 */ /* 0x000e620008000800 */
[----:B------:R-:W-:-:S05]  /*0630*/  IADD3 R2, P1, R7, UR14, RZ ;  /* 0x0000000e07027c10 */ /* 0x000fca000ff3e0ff */
[----:B------:R-:W-:-:S05]  /*0640*/  IMAD.X R3, RZ, RZ, UR15, P1 ;  /* 0x0000000fff037e24 */ /* 0x000fca00088e06ff */
[----:B-1----:R4:W5:Y:S01]  /*0650*/  ATOMG.E.EXCH.STRONG.GPU PT, RZ, [R2], R9 ;  /* 0x0000000902ff73a8 */ /* 0x00296200041ee100 */
[----:B------:R-:W-:-:S04]  /*0660*/  DEPBAR {5,4,3,2,1,0} ;  /* 0x0000003f0000791a */ /* 0x000fc80000000000 */
[----:B------:R4:W-:Y:S01]  /*0670*/  UTMACCTL.IV [UR14] ;  /* 0x000000000e0079b9 */ /* 0x0009e20008000000 */
[----:B------:R-:W-:Y:S01]  /*0680*/  NOP ;  /* 0x0000000000007918 */ /* 0x000fe20000000000 */
.L_x_12:
[----:B------:R-:W-:Y:S05]  /*0690*/  @P0 BRA `(.L_x_13) ;  /* 0x00000000000c0947 */ /* 0x000fea0003800000 */
[----:B------:R0:W-:Y:S01]  /*06a0*/  UTMACMDFLUSH ;  /* 0x00000000000079b7 */ /* 0x0001e20000000000 */
[----:B------:R-:W-:Y:S05]  /*06b0*/  @P0 BRA `(.L_x_13) ;  /* 0x0000000000040947 */ /* 0x000fea0003800000 */
[----:B------:R-:W-:-:S04]  /*06c0*/  DEPBAR.LE SB0, 0x0 ;  /* 0x000080000000791a */ /* 0x000fc80000000000 */
.L_x_13:
[----:B------:R-:W-:Y:S05]  /*06d0*/  WARPSYNC.ALL ;  /* 0x0000000000007948 */ /* 0x000fea0003800000 */
[----:B-----5:R-:W-:Y:S06]  /*06e0*/  BAR.SYNC.DEFER_BLOCKING 0x0 ;  /* 0x0000000000007b1d */ /* 0x020fec0000010000 */
[----:B------:R-:W-:Y:S02]  /*06f0*/  BSSY B1, `(.L_x_14) ;  /* 0x000000b000017945 */ /* 0x000fe40003800000 */
[----:B------:R-:W-:Y:S06]  /*0700*/  BAR.SYNC.DEFER_BLOCKING 0x0 ;  /* 0x0000000000007b1d */ /* 0x000fec0000010000 */
[----:B------:R5:W-:Y:S01]  /*0710*/  @!P0 STS [R14], RZ ;  /* 0x000000ff0e008388 */ /* 0x000be20000000800 */
[----:B------:R-:W-:Y:S01]  /*0720*/  NOP ;  /* 0x0000000000007918 */ /* 0x000fe20000000000 */
[----:B------:R-:W-:Y:S05]  /*0730*/  @P2 BRA `(.L_x_15) ;  /* 0x0000000000182947 */ /* 0x000fea0003800000 */
[----:B-1234-:R-:W1:Y:S01]  /*0740*/  LDS R2, [UR12+0x8] ;  /* 0x0000080cff027984 */ /* 0x01ee620008000800 */
[----:B------:R-:W2:Y:S01]  /*0750*/  LDC.64 R8, c[0x0][0x218] ;  /* 0x00008600ff087b82 */ /* 0x000ea20000000a00 */
[----:B------:R-:W-:Y:S02]  /*0760*/  IMAD.MOV.U32 R3, RZ, RZ, 0x70 ;  /* 0x00000070ff037424 */ /* 0x000fe400078e00ff */
[----:B--2---:R2:W-:Y:S03]  /*0770*/  STS.64 [UR12], R8 ;  /* 0x00000008ff007988 */ /* 0x0045e60008000a0c */
[----:B-1----:R-:W-:-:S05]  /*0780*/  LOP3.LUT R2, R2, 0x10, R3, 0xd8, !PT ;  /* 0x0000001002027812 */ /* 0x002fca00078ed803 */
[----:B------:R2:W-:Y:S02]  /*0790*/  STS [UR12+0x8], R2 ;  /* 0x00000802ff007988 */ /* 0x0005e4000800080c */
.L_x_15:
[----:B----4-:R-:W-:Y:S05]  /*07a0*/  BSYNC B1 ;  /* 0x0000000000017941 */ /* 0x010fea0003800000 */
.L_x_14:
[----:B------:R-:W-:Y:S04]  /*07b0*/  BSSY B1, `(.L_x_16) ;  /* 0x000000a000017945 */ /* 0x000fe80003800000 */
[----:B------:R-:W-:Y:S05]  /*07c0*/  @P2 BRA `(.L_x_17) ;  /* 0x0000000000202947 */ /* 0x000fea0003800000 */
[----:B-123--:R-:W1:Y:S01]  /*07d0*/  LDS R2, [UR12+0x34] ;  /* 0x0000340cff027984 */ /* 0x00ee620008000800 */
[----:B------:R-:W-:Y:S02]  /*07e0*/  IMAD.MOV.U32 R7, RZ, RZ, 0x3f000000 ;  /* 0x3f000000ff077424 */ /* 0x000fe400078e00ff */
[----:B------:R-:W-:Y:S01]  /*07f0*/  @!P2 IMAD.MOV.U32 R8, RZ, RZ, 0x3f ;  /* 0x0000003fff08a424 */ /* 0x000fe200078e00ff */
[----:B------:R-:W2:Y:S02]  /*0800*/  @!P2 LDS R3, [UR12+0x38] ;  /* 0x0000380cff03a984 */ /* 0x000ea40008000800 */
[----:B-1----:R-:W-:Y:S02]  /*0810*/  LOP3.LUT R2, R2, 0xff000000, R7, 0xb8, !PT ;  /* 0xff00000002027812 */ /* 0x002fe400078eb807 */
[----:B--2---:R-:W-:-:S03]  /*0820*/  @!P2 LOP3.LUT R3, R3, 0xff, R8, 0xb8, !PT ;  /* 0x000000ff0303a812 */ /* 0x004fc600078eb808 */
[----:B------:R4:W-:Y:S04]  /*0830*/  STS [UR12+0x34], R2 ;  /* 0x00003402ff007988 */ /* 0x0009e8000800080c */
[----:B------:R4:W-:Y:S02]  /*0840*/  @!P2 STS [UR12+0x38], R3 ;  /* 0x00003803ff00a988 */ /* 0x0009e4000800080c */
.L_x_17:
[----:B------:R-:W-:Y:S05]  /*0850*/  BSYNC B1 ;  /* 0x0000000000017941 */ /* 0x000fea0003800000 */
.L_x_16:
[----:B------:R-:W-:Y:S04]  /*0860*/  BSSY B1, `(.L_x_18) ;  /* 0x0000004000017945 */ /* 0x000fe80003800000 */
[----:B------:R-:W-:Y:S05]  /*0870*/  @P2 BRA `(.L_x_19) ;  /* 0x0000000000082947 */ /* 0x000fea0003800000 */
[----:B------:R1:W-:Y:S04]  /*0880*/  STS [UR12+0x24], R12 ;  /* 0x0000240cff007988 */ /* 0x0003e8000800080c */
[----:B------:R1:W-:Y:S02]  /*0890*/  STS [UR12+0x20], R5 ;  /* 0x00002005ff007988 */ /* 0x0003e4000800080c */
.L_x_19:
[----:B------:R-:W-:Y:S05]  /*08a0*/  BSYNC B1 ;  /* 0x0000000000017941 */ /* 0x000fea0003800000 */
.L_x_18:
[----:B------:R-:W-:Y:S04]  /*08b0*/  BSSY B1, `(.L_x_20) ;  /* 0x000000e000017945 */ /* 0x000fe80003800000 */
[----:B------:R-:W-:Y:S05]  /*08c0*/  @P2 BRA `(.L_x_21) ;  /* 0x0000000000302947 */ /* 0x000fea0003800000 */
[----:B----4-:R-:W4:Y:S01]  /*08d0*/  LDS R3, [UR12+0x34] ;  /* 0x0000340cff037984 */ /* 0x010f220008000800 */
[----:B-1----:R-:W1:Y:S03]  /*08e0*/  LDC.64 R12, c[0x0][0x240] ;  /* 0x00009000ff0c7b82 */ /* 0x002e660000000a00 */
[----:B--23--:R-:W2:Y:S01]  /*08f0*/  LDS R2, [UR12+0x1c] ;  /* 0x00001c0cff027984 */ /* 0x00cea20008000800 */
[C---:B-1----:R-:W-:Y:S01]  /*0900*/  SHF.L.U64.HI R8, R12.reuse, 0x1, R13 ;  /* 0x000000010c087819 */ /* 0x042fe2000001020d */
[----:B------:R-:W-:-:S03]  /*0910*/  IMAD.SHL.U32 R7, R12, 0x2, RZ ;  /* 0x000000020c077824 */ /* 0x000fc600078e00ff */
[--C-:B------:R-:W-:Y:S02]  /*0920*/  SHF.R.U32.HI R9, RZ, 0x4, R8.reuse ;  /* 0x00000004ff097819 */ /* 0x100fe40000011608 */
[----:B------:R-:W-:-:S05]  /*0930*/  SHF.R.U64 R7, R7, 0x4, R8 ;  /* 0x0000000407077819 */ /* 0x000fca0000001208 */
[----:B------:R1:W-:Y:S01]  /*0940*/  STS [UR12+0xc], R7 ;  /* 0x00000c07ff007988 */ /* 0x0003e2000800080c */
[----:B----4-:R-:W-:Y:S02]  /*0950*/  LOP3.LUT R3, R3, 0x7, RZ, 0xb8, !PT ;  /* 0x0000000703037812 */ /* 0x010fe400078eb8ff */
[----:B--2---:R-:W-:-:S03]  /*0960*/  LOP3.LUT R2, R2, 0xf, R9, 0xb8, !PT ;  /* 0x0000000f02027812 */ /* 0x004fc600078eb809 */
[----:B------:R1:W-:Y:S04]  /*0970*/  STS [UR12+0x34], R3 ;  /* 0x00003403ff007988 */ /* 0x0003e8000800080c */
[----:B------:R1:W-:Y:S02]  /*0980*/  STS [UR12+0x1c], R2 ;  /* 0x00001c02ff007988 */ /* 0x0003e4000800080c */
.L_x_21:
[----:B------:R-:W-:Y:S05]  /*0990*/  BSYNC B1 ;  /* 0x0000000000017941 */ /* 0x000fea0003800000 */
.L_x_20:
[----:B------:R-:W-:Y:S04]  /*09a0*/  BSSY B2, `(.L_x_22) ;  /* 0x000001a000027945 */ /* 0x000fe80003800000 */
[----:B------:R-:W-:Y:S04]  /*09b0*/  BSSY B1, `(.L_x_23) ;  /* 0x0000015000017945 */ /* 0x000fe80003800000 */
[----:B------:R-:W-:Y:S05]  /*09c0*/  @P2 BRA `(.L_x_24) ;  /* 0x0000000000202947 */ /* 0x000fea0003800000 */
[----:B-1234-:R-:W1:Y:S02]  /*09d0*/  LDS R2, [UR12+0x34] ;  /* 0x0000340cff027984 */ /* 0x01ee640008000800 */
[----:B-1----:R-:W-:-:S05]  /*09e0*/  LOP3.LUT R2, R2, 0x38, RZ, 0xb8, !PT ;  /* 0x0000003802027812 */ /* 0x002fca00078eb8ff */
[----:B------:R1:W-:Y:S01]  /*09f0*/  STS [UR12+0x34], R2 ;  /* 0x00003402ff007988 */ /* 0x0003e2000800080c */
[----:B------:R-:W-:Y:S05]  /*0a00*/  @P2 BRA `(.L_x_25) ;  /* 0x0000000000202947 */ /* 0x000fea0003800000 */
[----:B-1----:R-:W1:Y:S01]  /*0a10*/  LDS R2, [UR12+0x8] ;  /* 0x0000080cff027984 */ /* 0x002e620008000800 */
[----:B------:R-:W-:-:S05]  /*0a20*/  IMAD.MOV.U32 R3, RZ, RZ, 0x780 ;  /* 0x00000780ff037424 */ /* 0x000fca00078e00ff */
[----:B-1----:R-:W-:-:S05]  /*0a30*/  LOP3.LUT R2, R2, 0x500, R3, 0xd8, !PT ;  /* 0x0000050002027812 */ /* 0x002fca00078ed803 */
[----:B------:R1:W-:Y:S02]  /*0a40*/  STS [UR12+0x8], R2 ;  /* 0x00000802ff007988 */ /* 0x0003e4000800080c */
.L_x_24:
[----:B------:R-:W-:Y:S05]  /*0a50*/  @P2 BRA `(.L_x_26) ;  /* 0x0000000000282947 */ /* 0x000fea0003800000 */
[----:B-1234-:R-:W1:Y:S02]  /*0a60*/  LDS R2, [UR12+0x8] ;  /* 0x0000080cff027984 */ /* 0x01ee640008000800 */
[----:B-1----:R-:W-:-:S05]  /*0a70*/  LOP3.LUT R2, R2, 0x1800, RZ, 0xb8, !PT ;  /* 0x0000180002027812 */ /* 0x002fca00078eb8ff */
[----:B------:R2:W-:Y:S02]  /*0a80*/  STS [UR12+0x8], R2 ;  /* 0x00000802ff007988 */ /* 0x0005e4000800080c */
.L_x_25:
[----:B------:R-:W-:Y:S05]  /*0a90*/  @P2 BREAK B1 ;  /* 0x0000000000012942 */ /* 0x000fea0003800000 */
[----:B------:R-:W-:Y:S05]  /*0aa0*/  @P2 BRA `(.L_x_27) ;  /* 0x0000000000242947 */ /* 0x000fea0003800000 */
[----:B-12---:R-:W1:Y:S01]  /*0ab0*/  LDS R2, [UR12+0x8] ;  /* 0x0000080cff027984 */ /* 0x006e620008000800 */
[----:B------:R-:W-:-:S05]  /*0ac0*/  IMAD.MOV.U32 R3, RZ, RZ, 0x6000 ;  /* 0x00006000ff037424 */ /* 0x000fca00078e00ff */
[----:B-1----:R-:W-:-:S04]  /*0ad0*/  LOP3.LUT R2, R2, 0x6000, R3, 0xd8, !PT ;  /* 0x0000600002027812 */ /* 0x002fc800078ed803 */
[----:B------:R-:W-:-:S05]  /*0ae0*/  LOP3.LUT R2, R2, 0x400000, RZ, 0xb8, !PT ;  /* 0x0040000002027812 */ /* 0x000fca00078eb8ff */
[----:B------:R1:W-:Y:S02]  /*0af0*/  STS [UR12+0x8], R2 ;  /* 0x00000802ff007988 */ /* 0x0003e4000800080c */
.L_x_26:
[----:B------:R-:W-:Y:S05]  /*0b00*/  BSYNC B1 ;  /* 0x0000000000017941 */ /* 0x000fea0003800000 */
.L_x_23:
[----:B-1234-:R-:W1:Y:S02]  /*0b10*/  @!P2 LDS R2, [UR12+0x8] ;  /* 0x0000080cff02a984 */ /* 0x01ee640008000800 */
[----:B-1----:R-:W-:-:S05]  /*0b20*/  @!P2 LOP3.LUT R2, R2, 0x8000, RZ, 0xb8, !PT ;  /* 0x000080000202a812 */ /* 0x002fca00078eb8ff */
[----:B------:R3:W-:Y:S02]  /*0b30*/  @!P2 STS [UR12+0x8], R2 ;  /* 0x00000802ff00a988 */ /* 0x0007e4000800080c */
.L_x_27:
[----:B------:R-:W-:Y:S05]  /*0b40*/  BSYNC B2 ;  /* 0x0000000000027941 */ /* 0x000fea0003800000 */
.L_x_22:
[----:B------:R-:W-:Y:S05]  /*0b50*/  WARPSYNC.ALL ;  /* 0x0000000000007948 */ /* 0x000fea0003800000 */
[----:B------:R-:W-:-:S04]  /*0b60*/  UIADD3 UR17, UR4, 0x80, URZ ;  /* 0x0000008004117890 */ /* 0x000fc8000fffe03f */
[----:B------:R-:W-:-:S04]  /*0b70*/  UIADD3 UR16, UP0, UR17, UR18, URZ ;  /* 0x0000001211107290 */ /* 0x000fc8000ff1e03f */
[----:B------:R-:W-:Y:S01]  /*0b80*/  ULEA.HI.X.SX32 UR17, UR17, UR19, 0x1, UP0 ;  /* 0x0000001311117291 */ /* 0x000fe200080f0e3f */
[----:B------:R-:W-:Y:S11]  /*0b90*/  @P0 BRA `(.L_x_28) ;  /* 0x0000000000280947 */ /* 0x000ff60003800000 */
[----:B-123--:R-:W1:Y:S01]  /*0ba0*/  S2R R2, SR_LANEID ;  /* 0x0000000000027919 */ /* 0x00ee620000000000 */
[----:B------:R-:W-:Y:S05]  /*0bb0*/  WARPSYNC.ALL ;  /* 0x0000000000007948 */ /* 0x000fea0003800000 */
[----:B-1----:R-:W-:-:S05]  /*0bc0*/  IMAD.SHL.U32 R8, R2, 0x4, RZ ;  /* 0x0000000402087824 */ /* 0x002fca00078e00ff */
[----:B------:R-:W1:Y:S01]  /*0bd0*/  LDS R7, [R8+UR12] ;  /* 0x0000000c08077984 */ /* 0x000e620008000800 */
[----:B------:R-:W-:-:S05]  /*0be0*/  IADD3 R2, P1, R8, UR16, RZ ;  /* 0x0000001008027c10 */ /* 0x000fca000ff3e0ff */
[----:B------:R-:W-:-:S05]  /*0bf0*/  IMAD.X R3, RZ, RZ, UR17, P1 ;  /* 0x00000011ff037e24 */ /* 0x000fca00088e06ff */
[----:B-1----:R4:W2:Y:S01]  /*0c00*/  ATOMG.E.EXCH.STRONG.GPU PT, RZ, [R2], R7 ;  /* 0x0000000702ff73a8 */ /* 0x0028a200041ee100 */
[----:B------:R-:W-:-:S04]  /*0c10*/  DEPBAR {5,4,3,2,1,0} ;  /* 0x0000003f0000791a */ /* 0x000fc80000000000 */
[----:B------:R4:W-:Y:S01]  /*0c20*/  UTMACCTL.IV [UR16] ;  /* 0x00000000100079b9 */ /* 0x0009e20008000000 */
[----:B------:R-:W-:Y:S01]  /*0c30*/  NOP ;  /* 0x0000000000007918 */ /* 0x000fe20000000000 */
.L_x_28:
[----:B------:R-:W-:Y:S05]  /*0c40*/  @P0 BRA `(.L_x_29) ;  /* 0x00000000000c0947 */ /* 0x000fea0003800000 */
[----:B------:R0:W-:Y:S01]  /*0c50*/  UTMACMDFLUSH ;  /* 0x00000000000079b7 */ /* 0x0001e20000000000 */
[----:B------:R-:W-:Y:S05]  /*0c60*/  @P0 BRA `(.L_x_29) ;  /* 0x0000000000040947 */ /* 0x000fea0003800000 */
[----:B------:R-:W-:-:S04]  /*0c70*/  DEPBAR.LE SB0, 0x0 ;  /* 0x000080000000791a */ /* 0x000fc80000000000 */
.L_x_29:
[----:B------:R-:W-:Y:S05]  /*0c80*/  WARPSYNC.ALL ;  /* 0x0000000000007948 */ /* 0x000fea0003800000 */
[----:B--2---:R-:W-:Y:S06]  /*0c90*/  BAR.SYNC.DEFER_BLOCKING 0x0 ;  /* 0x0000000000007b1d */ /* 0x004fec0000010000 */
[----:B------:R-:W-:Y:S02]  /*0ca0*/  BSSY B2, `(.L_x_30) ;  /* 0x000000b000027945 */ /* 0x000fe40003800000 */
[----:B------:R-:W-:Y:S06]  /*0cb0*/  BAR.SYNC.DEFER_BLOCKING 0x0 ;  /* 0x0000000000007b1d */ /* 0x000fec0000010000 */
[----:B------:R2:W-:Y:S01]  /*0cc0*/  @!P0 STS [R14], RZ ;  /* 0x000000ff0e008388 */ /* 0x0005e20000000800 */
[----:B------:R-:W-:Y:S01]  /*0cd0*/  NOP ;  /* 0x0000000000007918 */ /* 0x000fe20000000000 */
[----:B------:R-:W-:Y:S05]  /*0ce0*/  @P2 BRA `(.L_x_31) ;  /* 0x0000000000182947 */ /* 0x000fea0003800000 */
[----:B-1-34-:R-:W1:Y:S01]  /*0cf0*/  LDS R2, [UR12+0x8] ;  /* 0x0000080cff027984 */ /* 0x01ae620008000800 */
[----:B------:R-:W3:Y:S01]  /*0d00*/  LDC.64 R8, c[0x0][0x220] ;  /* 0x00008800ff087b82 */ /* 0x000ee20000000a00 */
[----:B------:R-:W-:Y:S02]  /*0d10*/  IMAD.MOV.U32 R3, RZ, RZ, 0x70 ;  /* 0x00000070ff037424 */ /* 0x000fe400078e00ff */
[----:B---3--:R3:W-:Y:S03]  /*0d20*/  STS.64 [UR12], R8 ;  /* 0x00000008ff007988 */ /* 0x0087e60008000a0c */
[----:B-1----:R-:W-:-:S05]  /*0d30*/  LOP3.LUT R2, R2, 0x10, R3, 0xd8, !PT ;  /* 0x0000001002027812 */ /* 0x002fca00078ed803 */
[----:B------:R3:W-:Y:S02]  /*0d40*/  STS [UR12+0x8], R2 ;  /* 0x00000802ff007988 */ /* 0x0007e4000800080c */
.L_x_31:
[----:B----4-:R-:W-:Y:S05]  /*0d50*/  BSYNC B2 ;  /* 0x0000000000027941 */ /* 0x010fea0003800000 */
.L_x_30:
[----:B------:R-:W-:Y:S04]  /*0d60*/  BSSY B3, `(.L_x_32) ;  /* 0x0000011000037945 */ /* 0x000fe80003800000 */
[----:B------:R-:W-:Y:S04]  /*0d70*/  BSSY B2, `(.L_x_33) ;  /* 0x000000e000027945 */ /* 0x000fe80003800000 */
[----:B------:R-:W-:Y:S05]  /*0d80*/  @P2 BRA `(.L_x_34) ;  /* 0x0000000000242947 */ /* 0x000fea0003800000 */
[----:B-1-3--:R-:W1:Y:S01]  /*0d90*/  LDS R2, [UR12+0x34] ;  /* 0x0000340cff027984 */ /* 0x00ae620008000800 */
[----:B------:R-:W-:-:S05]  /*0da0*/  IMAD.MOV.U32 R3, RZ, RZ, 0x3f000000 ;  /* 0x3f000000ff037424 */ /* 0x000fca00078e00ff */
[----:B-1----:R-:W-:-:S05]  /*0db0*/  LOP3.LUT R2, R2, 0xff000000, R3, 0xb8, !PT ;  /* 0xff00000002027812 */ /* 0x002fca00078eb803 */
[----:B------:R1:W-:Y:S01]  /*0dc0*/  STS [UR12+0x34], R2 ;  /* 0x00003402ff007988 */ /* 0x0003e2000800080c */
[----:B------:R-:W-:Y:S05]  /*0dd0*/  @P2 BRA `(.L_x_35) ;  /* 0x00000000001c2947 */ /* 0x000fea0003800000 */
[----:B-1----:R-:W1:Y:S01]  /*0de0*/  LDS R2, [UR12+0x38] ;  /* 0x0000380cff027984 */ /* 0x002e620008000800 */
[----:B------:R-:W-:-:S05]  /*0df0*/  IMAD.MOV.U32 R3, RZ, RZ, 0x3f ;  /* 0x0000003fff037424 */ /* 0x000fca00078e00ff */
[----:B-1----:R-:W-:-:S05]  /*0e00*/  LOP3.LUT R2, R2, 0xff, R3, 0xb8, !PT ;  /* 0x000000ff02027812 */ /* 0x002fca00078eb803 */
[----:B------:R4:W-:Y:S02]  /*0e10*/  STS [UR12+0x38], R2 ;  /* 0x00003802ff007988 */ /* 0x0009e4000800080c */
.L_x_34:
[----:B------:R-:W-:Y:S05]  /*0e20*/  @P2 BREAK B2 ;  /* 0x0000000000022942 */ /* 0x000fea0003800000 */
[----:B------:R-:W-:Y:S05]  /*0e30*/  @P2 BRA `(.L_x_36) ;  /* 0x00000000000c2947 */ /* 0x000fea0003800000 */
[----:B------:R1:W-:Y:S02]  /*0e40*/  STS [UR12+0x20], R5 ;  /* 0x00002005ff007988 */ /* 0x0003e4000800080c */
.L_x_35:
[----:B------:R-:W-:Y:S05]  /*0e50*/  BSYNC B2 ;  /* 0x0000000000027941 */ /* 0x000fea0003800000 */
.L_x_33:
[----:B------:R1:W-:Y:S02]  /*0e60*/  @!P2 STS [UR12+0x24], R4 ;  /* 0x00002404ff00a988 */ /* 0x0003e4000800080c */
.L_x_36:
[----:B------:R-:W-:Y:S05]  /*0e70*/  BSYNC B3 ;  /* 0x0000000000037941 */ /* 0x000fea0003800000 */
.L_x_32:
[----:B------:R-:W-:Y:S05]  /*0e80*/  WARPSYNC.ALL ;  /* 0x0000000000007948 */ /* 0x000fea0003800000 */
[----:B------:R-:W-:Y:S04]  /*0e90*/  BSSY B3, `(.L_x_37) ;  /* 0x000000e000037945 */ /* 0x000fe80003800000 */
[----:B------:R-:W-:Y:S05]  /*0ea0*/  @P2 BRA `(.L_x_38) ;  /* 0x0000000000302947 */ /* 0x000fea0003800000 */
[----:B------:R-:W5:Y:S01]  /*0eb0*/  LDS R3, [UR12+0x34] ;  /* 0x0000340cff037984 */ /* 0x000f620008000800 */
[----:B-1----:R-:W1:Y:S03]  /*0ec0*/  LDC.64 R4, c[0x0][0x248] ;  /* 0x00009200ff047b82 */ /* 0x002e660000000a00 */
[----:B---34-:R-:W3:Y:S01]  /*0ed0*/  LDS R2, [UR12+0x1c] ;  /* 0x00001c0cff027984 */ /* 0x018ee20008000800 */
[C---:B-1----:R-:W-:Y:S01]  /*0ee0*/  SHF.L.U64.HI R5, R4.reuse, 0x1, R5 ;  /* 0x0000000104057819 */ /* 0x042fe20000010205 */
[----:B------:R-:W-:-:S03]  /*0ef0*/  IMAD.SHL.U32 R4, R4, 0x2, RZ ;  /* 0x0000000204047824 */ /* 0x000fc600078e00ff */
[--C-:B------:R-:W-:Y:S02]  /*0f00*/  SHF.R.U32.HI R7, RZ, 0x4, R5.reuse ;  /* 0x00000004ff077819 */ /* 0x100fe40000011605 */
[----:B------:R-:W-:-:S05]  /*0f10*/  SHF.R.U64 R4, R4, 0x4, R5 ;  /* 0x0000000404047819 */ /* 0x000fca0000001205 */
[----:B------:R1:W-:Y:S01]  /*0f20*/  STS [UR12+0xc], R4 ;  /* 0x00000c04ff007988 */ /* 0x0003e2000800080c */
[----:B-----5:R-:W-:Y:S02]  /*0f30*/  LOP3.LUT R3, R3, 0x7, RZ, 0xb8, !PT ;  /* 0x0000000703037812 */ /* 0x020fe400078eb8ff */
[----:B---3--:R-:W-:-:S03]  /*0f40*/  LOP3.LUT R2, R2, 0xf, R7, 0xb8, !PT ;  /* 0x0000000f02027812 */ /* 0x008fc600078eb807 */
[----:B------:R1:W-:Y:S04]  /*0f50*/  STS [UR12+0x34], R3 ;  /* 0x00003403ff007988 */ /* 0x0003e8000800080c */
[----:B------:R1:W-:Y:S02]  /*0f60*/  STS [UR12+0x1c], R2 ;  /* 0x00001c02ff007988 */ /* 0x0003e4000800080c */
.L_x_38:
[----:B------:R-:W-:Y:S05]  /*0f70*/  BSYNC B3 ;  /* 0x0000000000037941 */ /* 0x000fea0003800000 */
.L_x_37:
[----:B------:R-:W-:Y:S04]  /*0f80*/  BSSY B3, `(.L_x_39) ;  /* 0x000001a000037945 */ /* 0x000fe80003800000 */
[----:B------:R-:W-:Y:S04]  /*0f90*/  BSSY B4, `(.L_x_40) ;  /* 0x0000015000047945 */ /* 0x000fe80003800000 */
[----:B------:R-:W-:Y:S05]  /*0fa0*/  @P2 BRA `(.L_x_41) ;  /* 0x0000000000202947 */ /* 0x000fea0003800000 */
[----:B-1-34-:R-:W1:Y:S02]  /*0fb0*/  LDS R2, [UR12+0x34] ;  /* 0x0000340cff027984 */ /* 0x01ae640008000800 */
[----:B-1----:R-:W-:-:S05]  /*0fc0*/  LOP3.LUT R2, R2, 0x38, RZ, 0xb8, !PT ;  /* 0x0000003802027812 */ /* 0x002fca00078eb8ff */
[----:B------:R1:W-:Y:S01]  /*0fd0*/  STS [UR12+0x34], R2 ;  /* 0x00003402ff007988 */ /* 0x0003e2000800080c */
[----:B------:R-:W-:Y:S05]  /*0fe0*/  @P2 BRA `(.L_x_42) ;  /* 0x0000000000202947 */ /* 0x000fea0003800000 */
[----:B-1----:R-:W1:Y:S01]  /*0ff0*/  LDS R2, [UR12+0x8] ;  /* 0x0000080cff027984 */ /* 0x002e620008000800 */
[----:B------:R-:W-:-:S05]  /*1000*/  IMAD.MOV.U32 R3, RZ, RZ, 0x780 ;  /* 0x00000780ff037424 */ /* 0x000fca00078e00ff */
[----:B-1----:R-:W-:-:S05]  /*1010*/  LOP3.LUT R2, R2, 0x500, R3, 0xd8, !PT ;  /* 0x0000050002027812 */ /* 0x002fca00078ed803 */
[----:B------:R1:W-:Y:S02]  /*1020*/  STS [UR12+0x8], R2 ;  /* 0x00000802ff007988 */ /* 0x0003e4000800080c */
.L_x_41:
[----:B------:R-:W-:Y:S05]  /*1030*/  @P2 BRA `(.L_x_43) ;  /* 0x0000000000282947 */ /* 0x000fea0003800000 */
[----:B-1-34-:R-:W1:Y:S02]  /*1040*/  LDS R2, [UR12+0x8] ;  /* 0x0000080cff027984 */ /* 0x01ae640008000800 */
[----:B-1----:R-:W-:-:S05]  /*1050*/  LOP3.LUT R2, R2, 0x1800, RZ, 0xb8, !PT ;  /* 0x0000180002027812 */ /* 0x002fca00078eb8ff */
[----:B------:R3:W-:Y:S02]  /*1060*/  STS [UR12+0x8], R2 ;  /* 0x00000802ff007988 */ /* 0x0007e4000800080c */
.L_x_42:
[----:B------:R-:W-:Y:S05]  /*1070*/  @P2 BREAK B4 ;  /* 0x0000000000042942 */ /* 0x000fea0003800000 */
[----:B------:R-:W-:Y:S05]  /*1080*/  @P2 BRA `(.L_x_44) ;  /* 0x0000000000242947 */ /* 0x000fea0003800000 */
[----:B-1-3--:R-:W1:Y:S01]  /*1090*/  LDS R2, [UR12+0x8] ;  /* 0x0000080cff027984 */ /* 0x00ae620008000800 */
[----:B------:R-:W-:-:S05]  /*10a0*/  IMAD.MOV.U32 R3, RZ, RZ, 0x6000 ;  /* 0x00006000ff037424 */ /* 0x000fca00078e00ff */
[----:B-1----:R-:W-:-:S04]  /*10b0*/  LOP3.LUT R2, R2, 0x6000, R3, 0xd8, !PT ;  /* 0x0000600002027812 */ /* 0x002fc800078ed803 */
[----:B------:R-:W-:-:S05]  /*10c0*/  LOP3.LUT R2, R2, 0x400000, RZ, 0xb8, !PT ;  /* 0x0040000002027812 */ /* 0x000fca00078eb8ff */
[----:B------:R1:W-:Y:S02]  /*10d0*/  STS [UR12+0x8], R2 ;  /* 0x00000802ff007988 */ /* 0x0003e4000800080c */
.L_x_43:
[----:B------:R-:W-:Y:S05]  /*10e0*/  BSYNC B4 ;  /* 0x0000000000047941 */ /* 0x000fea0003800000 */
.L_x_40:
[----:B-1-34-:R-:W1:Y:S02]  /*10f0*/  @!P2 LDS R2, [UR12+0x8] ;  /* 0x0000080cff02a984 */ /* 0x01ae640008000800 */
[----:B-1----:R-:W-:-:S05]  /*1100*/  @!P2 LOP3.LUT R2, R2, 0x8000, RZ, 0xb8, !PT ;  /* 0x000080000202a812 */ /* 0x002fca00078eb8ff */
[----:B------:R4:W-:Y:S02]  /*1110*/  @!P2 STS [UR12+0x8], R2 ;  /* 0x00000802ff00a988 */ /* 0x0009e4000800080c */
.L_x_44:
[----:B------:R-:W-:Y:S05]  /*1120*/  BSYNC B3 ;  /* 0x0000000000037941 */ /* 0x000fea0003800000 */
.L_x_39:
[----:B------:R-:W-:Y:S05]  /*1130*/  WARPSYNC.ALL ;  /* 0x0000000000007948 */ /* 0x000fea0003800000 */
[----:B------:R-:W-:Y:S01]  /*1140*/  UIADD3 UR4, UR4, 0x100, URZ ;  /* 0x0000010004047890 */ /* 0x000fe2000fffe03f */
[----:B------:R-:W-:Y:S01]  /*1150*/  ISETP.GE.AND P1, PT, R15, 0x1, PT ;  /* 0x000000010f00780c */ /* 0x000fe20003f26270 */
[----:B------:R-:W-:Y:S01]  /*1160*/  IMAD.MOV.U32 R24, RZ, RZ, RZ ;  /* 0x000000ffff187224 */ /* 0x000fe200078e00ff */
[----:B------:R-:W-:Y:S01]  /*1170*/  SHF.R.U32.HI R7, RZ, 0x5, R0 ;  /* 0x00000005ff077819 */ /* 0x000fe20000011600 */
[----:B------:R-:W-:-:S04]  /*1180*/  UIADD3 UR18, UP0, UR4, UR18, URZ ;  /* 0x0000001204127290 */ /* 0x000fc8000ff1e03f */
[----:B------:R-:W-:Y:S01]  /*1190*/  ULEA.HI.X.SX32 UR19, UR4, UR19, 0x1, UP0 ;  /* 0x0000001304137291 */ /* 0x000fe200080f0e3f */
[----:B------:R-:W-:Y:S11]  /*11a0*/  @P0 BRA `(.L_x_45) ;  /* 0x0000000000280947 */ /* 0x000ff60003800000 */
[----:B-1-34-:R-:W1:Y:S01]  /*11b0*/  S2R R2, SR_LANEID ;  /* 0x0000000000027919 */ /* 0x01ae620000000000 */
[----:B------:R-:W-:Y:S05]  /*11c0*/  WARPSYNC.ALL ;  /* 0x0000000000007948 */ /* 0x000fea0003800000 */
[----:B-1----:R-:W-:-:S05]  /*11d0*/  IMAD.SHL.U32 R4, R2, 0x4, RZ ;  /* 0x0000000402047824 */ /* 0x002fca00078e00ff */
[----:B------:R-:W1:Y:S01]  /*11e0*/  LDS R5, [R4+UR12] ;  /* 0x0000000c04057984 */ /* 0x000e620008000800 */
[----:B------:R-:W-:-:S05]  /*11f0*/  IADD3 R2, P3, R4, UR18, RZ ;  /* 0x0000001204027c10 */ /* 0x000fca000ff7e0ff */
[----:B------:R-:W-:-:S05]  /*1200*/  IMAD.X R3, RZ, RZ, UR19, P3 ;  /* 0x00000013ff037e24 */ /* 0x000fca00098e06ff */
[----:B-1----:R1:W3:Y:S01]  /*1210*/  ATOMG.E.EXCH.STRONG.GPU PT, RZ, [R2], R5 ;  /* 0x0000000502ff73a8 */ /* 0x0022e200041ee100 */
[----:B------:R-:W-:-:S04]  /*1220*/  DEPBAR {5,4,3,2,1,0} ;  /* 0x0000003f0000791a */ /* 0x000fc80000000000 */
[----:B------:R1:W-:Y:S01]  /*1230*/  UTMACCTL.IV [UR18] ;  /* 0x00000000120079b9 */ /* 0x0003e20008000000 */
[----:B------:R-:W-:Y:S01]  /*1240*/  NOP ;  /* 0x0000000000007918 */ /* 0x000fe20000000000 */
.L_x_45:
[----:B------:R-:W-:Y:S05]  /*1250*/  @P0 BRA `(.L_x_46) ;  /* 0x00000000000c0947 */ /* 0x000fea0003800000 */
[----:B------:R0:W-:Y:S01]  /*1260*/  UTMACMDFLUSH ;  /* 0x00000000000079b7 */ /* 0x0001e20000000000 */
[----:B------:R-:W-:Y:S05]  /*1270*/  @P0 BRA `(.L_x_46) ;  /* 0x0000000000040947 */ /* 0x000fea0003800000 */
[----:B------:R-:W-:-:S04]  /*1280*/  DEPBAR.LE SB0, 0x0 ;  /* 0x000080000000791a */ /* 0x000fc80000000000 */
.L_x_46:
[----:B------:R-:W-:Y:S05]  /*1290*/  WARPSYNC.ALL ;  /* 0x0000000000007948 */ /* 0x000fea0003800000 */
[----:B---3--:R-:W-:Y:S01]  /*12a0*/  BAR.SYNC.DEFER_BLOCKING 0x0 ;  /* 0x0000000000007b1d */ /* 0x008fe20000010000 */
[----:B------:R-:W-:Y:S01]  /*12b0*/  R2UR UR36, R7 ;  /* 0x00000000072472ca */ /* 0x000fe200000e0000 */
[----:B------:R-:W-:Y:S01]  /*12c0*/  USHF.L.U32 UR13, UR38, 0x8, URZ ;  /* 0x00000008260d7899 */ /* 0x000fe2000800063f */
[----:B------:R-:W-:Y:S01]  /*12d0*/  IMAD.MOV.U32 R25, RZ, RZ, RZ ;  /* 0x000000ffff197224 */ /* 0x000fe200078e00ff */
[----:B------:R-:W-:Y:S01]  /*12e0*/  USHF.L.U32 UR23, UR39, 0x6, URZ ;  /* 0x0000000627177899 */ /* 0x000fe2000800063f */
[----:B------:R-:W-:Y:S01]  /*12f0*/  CS2R R26, SRZ ;  /* 0x00000000001a7805 */ /* 0x000fe2000001ff00 */
[----:B------:R-:W-:Y:S01]  /*1300*/  VOTEU.ALL UP0, P2 ;  /* 0x00000000003f7886 */ /* 0x000fe20001000000 */
[----:B------:R-:W-:Y:S01]  /*1310*/  UMOV UR4, 0x1 ;  /* 0x0000000100047882 */ /* 0x000fe20000000000 */
[----:B------:R-:W-:-:S02]  /*1320*/  CS2R R28, SRZ ;  /* 0x00000000001c7805 */ /* 0x000fc4000001ff00 */
[----:B------:R-:W-:Y:S02]  /*1330*/  CS2R R30, SRZ ;  /* 0x00000000001e7805 */ /* 0x000fe4000001ff00 */
[----:B------:R-:W-:Y:S01]  /*1340*/  CS2R R32, SRZ ;  /* 0x0000000000207805 */ /* 0x000fe2000001ff00 */
[----:B------:R-:W-:-:S04]  /*1350*/  @!UP0 UIADD3 UR4, -UR4, 0x100000, URZ ;  /* 0x0010000004048890 */ /* 0x000fc8000fffe13f */
[----:B------:R-:W-:Y:S02]  /*1360*/  @!UP0 USHF.L.U32 UR5, UR4, 0xb, URZ ;  /* 0x0000000b04058899 */ /* 0x000fe4000800063f */
[----:B------:R-:W-:Y:S01]  /*1370*/  @!UP0 USHF.L.U32 UR4, UR4, 0x1, URZ ;  /* 0x0000000104048899 */ /* 0x000fe2000800063f */
[----:B------:R-:W-:Y:S01]  /*1380*/  CS2R R34, SRZ ;  /* 0x0000000000227805 */ /* 0x000fe2000001ff00 */
[----:B------:R-:W-:Y:S01]  /*1390*/  VOTEU.ALL UP0, P2 ;  /* 0x00000000003f7886 */ /* 0x000fe20001000000 */
[----:B------:R-:W-:Y:S02]  /*13a0*/  CS2R R36, SRZ ;  /* 0x0000000000247805 */ /* 0x000fe4000001ff00 */
[----:B------:R-:W-:Y:S02]  /*13b0*/  CS2R R38, SRZ ;  /* 0x0000000000267805 */ /* 0x000fe4000001ff00 */
[----:B------:R-:W-:Y:S02]  /*13c0*/  CS2R R40, SRZ ;  /* 0x0000000000287805 */ /* 0x000fe4000001ff00 */
[----:B------:R-:W-:-:S02]  /*13d0*/  CS2R R42, SRZ ;  /* 0x00000000002a7805 */ /* 0x000fc4000001ff00 */
[----:B------:R-:W-:Y:S02]  /*13e0*/  CS2R R44, SRZ ;  /* 0x00000000002c7805 */ /* 0x000fe4000001ff00 */
[----:B------:R-:W-:Y:S02]  /*13f0*/  CS2R R46, SRZ ;  /* 0x00000000002e7805 */ /* 0x000fe4000001ff00 */
[----:B------:R-:W-:Y:S02]  /*1400*/  CS2R R48, SRZ ;  /* 0x0000000000307805 */ /* 0x000fe4000001ff00 */
[----:B------:R-:W-:Y:S02]  /*1410*/  CS2R R50, SRZ ;  /* 0x0000000000327805 */ /* 0x000fe4000001ff00 */
[----:B------:R-:W-:Y:S02]  /*1420*/  CS2R R52, SRZ ;  /* 0x0000000000347805 */ /* 0x000fe4000001ff00 */
[----:B------:R-:W-:Y:S01]  /*1430*/  CS2R R54, SRZ ;  /* 0x0000000000367805 */ /* 0x000fe2000001ff00 */
[----:B------:R-:W3:Y:S02]  /*1440*/  FENCE.VIEW.ASYNC.S ;  /* 0x00000000000073c6 */ /* 0x000ee40000000000 */
[----:B---3--:R3:W1:Y:S01]  /*1450*/  @!UP0 SYNCS.EXCH.64 URZ, [UR12+0xa000], UR4 ;  /* 0x00a000040c3f85b2 */ /* 0x0086620008000100 */
[----:B------:R-:W-:-:S02]  /*1460*/  CS2R R56, SRZ ;  /* 0x0000000000387805 */ /* 0x000fc4000001ff00 */
[----:B------:R-:W-:Y:S02]  /*1470*/  CS2R R58, SRZ ;  /* 0x00000000003a7805 */ /* 0x000fe4000001ff00 */
[----:B------:R-:W-:Y:S02]  /*1480*/  CS2R R60, SRZ ;  /* 0x00000000003c7805 */ /* 0x000fe4000001ff00 */
        /* <DEDUP_REMOVED lines=12> */
[----:B------:R-:W-:Y:S01]  /*1550*/  CS2R R86, SRZ ;  /* 0x0000000000567805 */ /* 0x000fe2000001ff00 */
[----:B-1----:R-:W-:Y:S06]  /*1560*/  @!P1 BRA `(.L_x_47) ;  /* 0x0000000400849947 */ /* 0x002fec0003800000 */
[----:B---3--:R-:W-:Y:S01]  /*1570*/  UIADD3 UR5, UR12, 0x8000, URZ ;  /* 0x000080000c057890 */ /* 0x008fe2000fffe03f */
[----:B------:R-:W-:Y:S01]  /*1580*/  CS2R R24, SRZ ;  /* 0x0000000000187805 */ /* 0x000fe2000001ff00 */
[----:B------:R-:W-:Y:S01]  /*1590*/  UMOV UR4, URZ ;  /* 0x0000003f00047c82 */ /* 0x000fe20008000000 */
[----:B------:R-:W-:Y:S01]  /*15a0*/  CS2R R26, SRZ ;  /* 0x00000000001a7805 */ /* 0x000fe2000001ff00 */
[----:B------:R-:W-:Y:S01]  /*15b0*/  USHF.R.U32.HI UR5, URZ, 0x4, UR5 ;  /* 0x000000043f057899 */ /* 0x000fe20008011605 */
[----:B------:R-:W-:Y:S02]  /*15c0*/  CS2R R28, SRZ ;  /* 0x00000000001c7805 */ /* 0x000fe4000001ff00 */
[----:B------:R-:W-:Y:S02]  /*15d0*/  CS2R R30, SRZ ;  /* 0x00000000001e7805 */ /* 0x000fe4000001ff00 */
[----:B------:R-:W-:Y:S01]  /*15e0*/  CS2R R32, SRZ ;  /* 0x0000000000207805 */ /* 0x000fe2000001ff00 */
[----:B------:R-:W-:Y:S01]  /*15f0*/  USGXT.U32 UR37, UR5, 0xe ;  /* 0x0000000e0525789a */ /* 0x000fe20008000000 */
[----:B------:R-:W-:-:S02]  /*1600*/  CS2R R34, SRZ ;  /* 0x0000000000227805 */ /* 0x000fc4000001ff00 */
[----:B------:R-:W-:Y:S02]  /*1610*/  CS2R R36, SRZ ;  /* 0x0000000000247805 */ /* 0x000fe4000001ff00 */
[----:B------:R-:W-:Y:S01]  /*1620*/  CS2R R38, SRZ ;  /* 0x0000000000267805 */ /* 0x000fe2000001ff00 */
[----:B------:R-:W-:Y:S01]  /*1630*/  UIADD3 UR8, UP0, UR37, 0x2, URZ ;  /* 0x0000000225087890 */ /* 0x000fe2000ff1e03f */
[----:B------:R-:W-:Y:S02]  /*1640*/  CS2R R40, SRZ ;  /* 0x0000000000287805 */ /* 0x000fe4000001ff00 */
[----:B------:R-:W-:Y:S02]  /*1650*/  CS2R R42, SRZ ;  /* 0x00000000002a7805 */ /* 0x000fe4000001ff00 */
[----:B------:R-:W-:Y:S01]  /*1660*/  CS2R R44, SRZ ;  /* 0x00000000002c7805 */ /* 0x000fe2000001ff00 */
[----:B------:R-:W-:Y:S01]  /*1670*/  UIADD3.X UR9, UR4, 0x40000040, URZ, UP0, !UPT ;  /* 0x4000004004097890 */ /* 0x000fe200087fe43f */
        /* <DEDUP_REMOVED lines=20> */
[----:B------:R-:W-:Y:S01]  /*17c0*/  CS2R R86, SRZ ;  /* 0x0000000000567805 */ /* 0x000fe2000001ff00 */
[----:B------:R-:W-:Y:S02]  /*17d0*/  UIADD3.64 UR24, UR8, 0x2, URZ ;  /* 0x0000000208187897 */ /* 0x000fe4000fffe03f */
[----:B------:R-:W-:Y:S01]  /*17e0*/  UIADD3.64 UR28, UR8, 0x4, URZ ;  /* 0x00000004081c7897 */ /* 0x000fe2000fffe03f */
[----:B------:R-:W-:-:S11]  /*17f0*/  UMOV UR22, URZ ;  /* 0x0000003f00167c82 */ /* 0x000fd60008000000 */
.L_x_49:
[----:B------:R-:W-:Y:S01]  /*1800*/  BAR.SYNC.DEFER_BLOCKING 0x0 ;  /* 0x0000000000007b1d */ /* 0x000fe20000010000 */
[----:B------:R-:W-:Y:S01]  /*1810*/  ELECT P0, URZ, PT ;  /* 0x00000000003f782f */ /* 0x000fe20003800000 */
[----:B----4-:R-:W-:Y:S01]  /*1820*/  @!P2 IMAD.MOV.U32 R2, RZ, RZ, 0xa000 ;  /* 0x0000a000ff02a424 */ /* 0x010fe200078e00ff */
[----:B------:R-:W-:Y:S02]  /*1830*/  ELECT P1, URZ, PT ;  /* 0x00000000003f782f */ /* 0x000fe40003820000 */
[C---:B------:R-:W-:Y:S01]  /*1840*/  ISETP.LT.U32.AND P0, PT, R6.reuse, 0x20, P0 ;  /* 0x000000200600780c */ /* 0x040fe20000701070 */
[----:B------:R-:W-:Y:S01]  /*1850*/  ULOP3.LUT UR34, UR36, 0x3, URZ, 0xc0, !UPT ;  /* 0x0000000324227892 */ /* 0x000fe2000f8ec03f */
[----:B------:R-:W-:Y:S01]  /*1860*/  ISETP.LT.U32.AND P1, PT, R6, 0x80, P1 ;  /* 0x000000800600780c */ /* 0x000fe20000f21070 */
[----:B------:R-:W-:Y:S02]  /*1870*/  UMOV UR35, UR22 ;  /* 0x0000001600237c82 */ /* 0x000fe40008000000 */
[----:B------:R-:W-:-:S02]  /*1880*/  ULEA UR32, UR34, UR12, 0xd ;  /* 0x0000000c22207291 */ /* 0x000fc4000f8e683f */
[----:B------:R-:W-:-:S06]  /*1890*/  ULEA UR34, UR34, UR13, 0x6 ;  /* 0x0000000d22227291 */ /* 0x000fcc000f8e303f */
[----:B------:R-:W-:Y:S01]  /*18a0*/  VOTEU.ANY UP0, P0 ;  /* 0x00000000003f7886 */ /* 0x000fe20000000100 */
[----:B------:R-:W-:Y:S01]  /*18b0*/  VOTEU.ANY UP2, P0 ;  /* 0x00000000003f7886 */ /* 0x000fe20000040100 */
[----:B------:R-:W-:Y:S01]  /*18c0*/  VOTEU.ANY UP1, P1 ;  /* 0x00000000003f7886 */ /* 0x000fe20000820100 */
[----:B------:R-:W-:Y:S02]  /*18d0*/  VOTEU.ANY UP3, P1 ;  /* 0x00000000003f7886 */ /* 0x000fe40000860100 */
[----:B------:R-:W-:Y:S02]  /*18e0*/  @UP0 UIADD3 UR20, UR12, 0x8000, URZ ;  /* 0x000080000c140890 */ /* 0x000fe4000fffe03f */
[----:B------:R1:W-:Y:S01]  /*18f0*/  @!P2 SYNCS.ARRIVE.TRANS64 RZ, [UR12+0xa000], R2 ;  /* 0x00a00002ffffa9a7 */ /* 0x0003e2000800000c */
[----:B------:R-:W-:Y:S01]  /*1900*/  @UP0 UIADD3 UR21, UR12, 0xa000, URZ ;  /* 0x0000a0000c150890 */ /* 0x000fe2000fffe03f */
[----:B------:R-:W-:Y:S01]  /*1910*/  @UP0 UMOV UR4, UR14 ;  /* 0x0000000e00040c82 */ /* 0x000fe20008000000 */
[----:B------:R-:W-:Y:S01]  /*1920*/  @UP0 UMOV UR5, UR15 ;  /* 0x0000000f00050c82 */ /* 0x000fe20008000000 */
[----:B------:R-:W-:Y:S01]  /*1930*/  BAR.SYNC.DEFER_BLOCKING 0x0 ;  /* 0x0000000000007b1d */ /* 0x000fe20000010000 */
[----:B------:R-:W-:Y:S01]  /*1940*/  @UP1 UIADD3 UR33, UR12, 0xa000, URZ ;  /* 0x0000a0000c211890 */ /* 0x000fe2000fffe03f */
[----:B-1----:R-:W-:-:S04]  /*1950*/  SHF.L.U32 R2, R10, 0x1f, RZ ;  /* 0x0000001f0a027819 */ /* 0x002fc800000006ff */
[----:B------:R-:W-:Y:S01]  /*1960*/  @UP1 UMOV UR6, UR16 ;  /* 0x0000001000061c82 */ /* 0x000fe20008000000 */
[----:B------:R-:W-:Y:S01]  /*1970*/  @UP1 UMOV UR7, UR17 ;  /* 0x0000001100071c82 */ /* 0x000fe20008000000 */
[----:B------:R1:W-:Y:S01]  /*1980*/  @UP2 UTMALDG.2D [UR20], [UR4] ;  /* 0x00000014040025b4 */ /* 0x0003e20008008000 */
[----:B------:R3:W-:Y:S06]  /*1990*/  MEMBAR.ALL.CTA ;  /* 0x0000000000007992 */ /* 0x0007ec0000008000 */
[----:B---3--:R-:W3:Y:S02]  /*19a0*/  FENCE.VIEW.ASYNC.S ;  /* 0x00000000000073c6 */ /* 0x008ee40000000000 */
[----:B---3--:R-:W-:Y:S06]  /*19b0*/  BAR.SYNC.DEFER_BLOCKING 0x0 ;  /* 0x0000000000007b1d */ /* 0x008fec0000010000 */
[----:B------:R1:W-:Y:S02]  /*19c0*/  @UP3 UTMALDG.2D [UR32], [UR6] ;  /* 0x00000020060035b4 */ /* 0x0003e40008008000 */
[----:B------:R-:W-:Y:S06]  /*19d0*/  BAR.SYNC.DEFER_BLOCKING 0x0 ;  /* 0x0000000000007b1d */ /* 0x000fec0000010000 */
[----:B------:R-:W3:Y:S02]  /*19e0*/  SYNCS.PHASECHK.TRANS64.TRYWAIT P0, [UR12+0xa000], R2 ;  /* 0x00a00002ff0075a7 */ /* 0x000ee4000800014c */
[----:B-1-3--:R-:W-:Y:S05]  /*19f0*/  @!P0 BRA `(.L_x_48) ;  /* 0x0000000400908947 */ /* 0x00afea0003800000 */
.L_x_50:
[----:B------:R-:W-:Y:S01]  /*1a00*/  USHF.L.U32 UR4, UR36, 0x8, URZ ;  /* 0x0000000824047899 */ /* 0x000fe2000800063f */
[----:B------:R-:W-:Y:S02]  /*1a10*/  WARPGROUP.DEPBAR.LE gsb0, 0x0 ;  /* 0x00008000000079c5 */ /* 0x000fe40000010000 */
[----:B------:R-:W-:Y:S01]  /*1a20*/  WARPGROUP.ARRIVE ;  /* 0x00000000000079c5 */ /* 0x000fe20000000000 */
[----:B------:R-:W-:Y:S01]  /*1a30*/  ULOP3.LUT UR4, UR4, 0x400, URZ, 0xc0, !UPT ;  /* 0x0000040004047892 */ /* 0x000fe2000f8ec03f */
[----:B------:R-:W1:Y:S01]  /*1a40*/  LDC R2, c[0x0][0x230] ;  /* 0x00008c00ff027b82 */ /* 0x000e620000000800 */
[----:B------:R-:W-:Y:S01]  /*1a50*/  UMOV UR5, 0x40000040 ;  /* 0x4000004000057882 */ /* 0x000fe20000000000 */
[----:B------:R-:W-:Y:S01]  /*1a60*/  UMOV UR7, 0x40000040 ;  /* 0x4000004000077882 */ /* 0x000fe20000000000 */
[----:B------:R-:W-:Y:S01]  /*1a70*/  ULEA.HI UR4, UR12, UR4, URZ, 0x1c ;  /* 0x000000040c047291 */ /* 0x000fe2000f8fe03f */
[----:B------:R-:W-:Y:S01]  /*1a80*/  LOP3.LUT R10, R10, 0x1, RZ, 0x3c, !PT ;  /* 0x000000010a0a7812 */ /* 0x000fe200078e3cff */
[----:B------:R-:W-:-:S02]  /*1a90*/  UIADD3 UR22, UR22, 0x40, URZ ;  /* 0x0000004016167890 */ /* 0x000fc4000fffe03f */
[----:B------:R-:W-:-:S03]  /*1aa0*/  ULOP3.LUT UR10, UR4, 0x3fff, URZ, 0xc0, !UPT ;  /* 0x00003fff040a7892 */ /* 0x000fc6000f8ec03f */
[----:B------:R-:W-:Y:S01]  /*1ab0*/  UMOV UR4, UR37 ;  /* 0x0000002500047c82 */ /* 0x000fe20008000000 */
[----:B------:R-:W-:Y:S02]  /*1ac0*/  ULOP3.LUT UR6, UR10, 0x2000000, URZ, 0xfc, !UPT ;  /* 0x020000000a067892 */ /* 0x000fe4000f8efc3f */
[----:B------:R-:W-:-:S07]  /*1ad0*/  UIADD3 UR10, UP0, UR10, 0x2000080, URZ ;  /* 0x020000800a0a7890 */ /* 0x000fce000ff1e03f */
[----:B------:R-:W-:Y:S01]  /*1ae0*/  HGMMA.64x128x16.F32.BF16 R24, gdesc[UR4].tnspB, R24 ;  /* 0x41e00000041879f0 */ /* 0x000fe20008701818 */
[----:B------:R-:W-:Y:S02]  /*1af0*/  UMOV UR4, URZ ;  /* 0x0000003f00047c82 */ /* 0x000fe40008000000 */
[----:B------:R-:W-:Y:S01]  /*1b00*/  UIADD3.X UR11, UR4, 0x40000040, URZ, UP0, !UPT ;  /* 0x40000040040b7890 */ /* 0x000fe200087fe43f */
[----:B-1----:R-:W-:-:S03]  /*1b10*/  ISETP.LE.AND P0, PT, R2, UR22, PT ;  /* 0x0000001602007c0c */ /* 0x002fc6000bf03270 */
[----:B------:R-:W-:Y:S02]  /*1b20*/  UIADD3.64 UR26, UR10, 0x80, URZ ;  /* 0x000000800a1a7897 */ /* 0x000fe4000fffe03f */
[----:B------:R-:W-:-:S03]  /*1b30*/  UIADD3.64 UR30, UR10, 0x100, URZ ;  /* 0x000001000a1e7897 */ /* 0x000fc6000fffe03f */
[----:B------:R-:W-:-:S12]  /*1b40*/  HGMMA.64x128x16.F32.BF16 R24, gdesc[UR8].tnspB, R24 ;  /* 0x41e00000081879f0 */ /* 0x000fd80008701818 */
[----:B------:R-:W-:-:S12]  /*1b50*/  HGMMA.64x128x16.F32.BF16 R24, gdesc[UR24].tnspB, R24 ;  /* 0x41e00000181879f0 */ /* 0x000fd80008701818 */
[----:B------:R-:W-:Y:S01]  /*1b60*/  HGMMA.64x128x16.F32.BF16 R24, gdesc[UR28].tnspB, R24, gsb0 ;  /* 0x41e000001c1879f0 */ /* 0x000fe20008001818 */
[----:B------:R-:W-:Y:S05]  /*1b70*/  @!P0 BRA `(.L_x_49) ;  /* 0xfffffffc00208947 */ /* 0x000fea000383ffff */
.L_x_47:
[C---:B----4-:R-:W-:Y:S01]  /*1b80*/  IMAD.SHL.U32 R2, R0.reuse, 0x80, RZ ;  /* 0x0000008000027824 */ /* 0x050fe200078e00ff */
[----:B------:R-:W-:Y:S02]  /*1b90*/  WARPGROUP.DEPBAR.LE gsb0, 0x0 ;  /* 0x00008000000079c5 */ /* 0x000fe40000010000 */
[----:B------:R-:W-:Y:S01]  /*1ba0*/  IMAD.SHL.U32 R3, R0, 0x40, RZ ;  /* 0x0000004000037824 */ /* 0x000fe200078e00ff */
[----:B------:R-:W-:Y:S01]  /*1bb0*/  BAR.SYNC.DEFER_BLOCKING 0x0 ;  /* 0x0000000000007b1d */ /* 0x000fe20000010000 */
[----:B------:R-:W-:Y:S02]  /*1bc0*/  LOP3.LUT R2, R2, 0x4780, RZ, 0xc0, !PT ;  /* 0x0000478002027812 */ /* 0x000fe400078ec0ff */
[----:B------:R-:W-:Y:S02]  /*1bd0*/  ELECT P0, URZ, PT ;  /* 0x00000000003f782f */ /* 0x000fe40003800000 */
[----:B------:R-:W-:Y:S01]  /*1be0*/  F2FP.BF16.F32.PACK_AB R24, R25, R24 ;  /* 0x000000181918723e */ /* 0x000fe200000010ff */
[----:B------:R-:W-:Y:S01]  /*1bf0*/  ULOP3.LUT UR36, UR36, 0x3, URZ, 0xc0, !UPT ;  /* 0x0000000324247892 */ /* 0x000fe2000f8ec03f */
[----:B------:R-:W-:Y:S01]  /*1c00*/  LOP3.LUT R4, R2, 0x1800, R3, 0xf8, !PT ;  /* 0x0000180002047812 */ /* 0x000fe200078ef803 */
[----:B------:R-:W-:Y:S01]  /*1c10*/  IMAD.SHL.U32 R2, R0, 0x10, RZ ;  /* 0x0000001000027824 */ /* 0x000fe200078e00ff */
[----:B------:R-:W-:Y:S01]  /*1c20*/  F2FP.BF16.F32.PACK_AB R25, R27, R26 ;  /* 0x0000001a1b19723e */ /* 0x000fe200000010ff */
[----:B------:R-:W-:Y:S01]  /*1c30*/  ULEA UR8, UR36, UR12, 0xd ;  /* 0x0000000c24087291 */ /* 0x000fe2000f8e683f */
[----:B------:R-:W-:Y:S01]  /*1c40*/  F2FP.BF16.F32.PACK_AB R56, R57, R56 ;  /* 0x000000383938723e */ /* 0x000fe200000010ff */
[----:B------:R-:W-:Y:S01]  /*1c50*/  ULEA UR9, UR36, UR13, 0x6 ;  /* 0x0000000d24097291 */ /* 0x000fe2000f8e303f */
[----:B------:R-:W-:Y:S01]  /*1c60*/  LOP3.LUT R3, R2, 0x70, RZ, 0xc0, !PT ;  /* 0x0000007002037812 */ /* 0x000fe200078ec0ff */
[----:B------:R-:W-:Y:S01]  /*1c70*/  UMOV UR10, UR23 ;  /* 0x00000017000a7c82 */ /* 0x000fe20008000000 */
[----:B------:R-:W-:-:S02]  /*1c80*/  F2FP.BF16.F32.PACK_AB R26, R29, R28 ;  /* 0x0000001c1d1a723e */ /* 0x000fc400000010ff */
[----:B------:R-:W-:Y:S02]  /*1c90*/  LOP3.LUT R3, R3, 0x10, R0, 0x78, !PT ;  /* 0x0000001003037812 */ /* 0x000fe400078e7800 */
[----:B------:R-:W-:Y:S02]  /*1ca0*/  F2FP.BF16.F32.PACK_AB R27, R31, R30 ;  /* 0x0000001e1f1b723e */ /* 0x000fe400000010ff */
[----:B------:R-:W-:Y:S02]  /*1cb0*/  LOP3.LUT R3, R4, R3, RZ, 0xfc, !PT ;  /* 0x0000000304037212 */ /* 0x000fe400078efcff */
[----:B------:R-:W-:Y:S02]  /*1cc0*/  F2FP.BF16.F32.PACK_AB R32, R33, R32 ;  /* 0x000000202120723e */ /* 0x000fe400000010ff */
[C---:B------:R-:W-:Y:S01]  /*1cd0*/  LOP3.LUT R2, R3.reuse, 0x20, RZ, 0x3c, !PT ;  /* 0x0000002003027812 */ /* 0x040fe200078e3cff */
[C---:B------:R-:W-:Y:S01]  /*1ce0*/  VIADD R0, R3.reuse, UR12 ;  /* 0x0000000c03007c36 */ /* 0x040fe20008000000 */
[----:B------:R-:W-:Y:S01]  /*1cf0*/  LOP3.LUT R4, R3, 0x40, RZ, 0x3c, !PT ;  /* 0x0000004003047812 */ /* 0x000fe200078e3cff */
[----:B------:R-:W1:Y:S01]  /*1d00*/  @!P2 SYNCS.CCTL.IV [UR12+0xa000] ;  /* 0x00a00000ff00a9b1 */ /* 0x000e62000800000c */
[----:B------:R-:W-:Y:S01]  /*1d10*/  F2FP.BF16.F32.PACK_AB R57, R59, R58 ;  /* 0x0000003a3b39723e */ /* 0x000fe200000010ff */
[----:B------:R-:W-:Y:S01]  /*1d20*/  VIADD R2, R2, UR12 ;  /* 0x0000000c02027c36 */ /* 0x000fe20008000000 */
[----:B------:R-:W-:Y:S01]  /*1d30*/  F2FP.BF16.F32.PACK_AB R33, R35, R34 ;  /* 0x000000222321723e */ /* 0x000fe200000010ff */
[----:B------:R-:W-:Y:S01]  /*1d40*/  VIADD R4, R4, UR12 ;  /* 0x0000000c04047c36 */ /* 0x000fe20008000000 */
[----:B------:R-:W-:Y:S01]  /*1d50*/  F2FP.BF16.F32.PACK_AB R58, R61, R60 ;  /* 0x0000003c3d3a723e */ /* 0x000fe200000010ff */
[----:B-1----:R-:W-:Y:S01]  /*1d60*/  STSM.16.M88.4 [R0], R24 ;  /* 0x0000001800007844 */ /* 0x002fe20000000200 */
[----:B------:R-:W-:-:S02]  /*1d70*/  F2FP.BF16.F32.PACK_AB R59, R63, R62 ;  /* 0x0000003e3f3b723e */ /* 0x000fc400000010ff */
[----:B------:R-:W-:Y:S02]  /*1d80*/  F2FP.BF16.F32.PACK_AB R64, R65, R64 ;  /* 0x000000404140723e */ /* 0x000fe400000010ff */
[----:B------:R-:W-:Y:S01]  /*1d90*/  LOP3.LUT R3, R3, 0x60, RZ, 0x3c, !PT ;  /* 0x0000006003037812 */ /* 0x000fe200078e3cff */
[----:B------:R-:W-:Y:S01]  /*1da0*/  STSM.16.M88.4 [R0+0x2000], R56 ;  /* 0x0020003800007844 */ /* 0x000fe20000000200 */
[----:B------:R-:W-:Y:S02]  /*1db0*/  F2FP.BF16.F32.PACK_AB R34, R37, R36 ;  /* 0x000000242522723e */ /* 0x000fe400000010ff */
[----:B------:R-:W-:Y:S01]  /*1dc0*/  F2FP.BF16.F32.PACK_AB R35, R39, R38 ;  /* 0x000000262723723e */ /* 0x000fe200000010ff */
[----:B------:R-:W-:Y:S01]  /*1dd0*/  VIADD R3, R3, UR12 ;  /* 0x0000000c03037c36 */ /* 0x000fe20008000000 */
[----:B------:R-:W-:Y:S02]  /*1de0*/  F2FP.BF16.F32.PACK_AB R40, R41, R40 ;  /* 0x000000282928723e */ /* 0x000fe400000010ff */
[----:B------:R-:W-:Y:S01]  /*1df0*/  F2FP.BF16.F32.PACK_AB R65, R67, R66 ;  /* 0x000000424341723e */ /* 0x000fe200000010ff */
[----:B------:R-:W-:Y:S01]  /*1e00*/  STSM.16.M88.4 [R2], R32 ;  /* 0x0000002002007844 */ /* 0x000fe20000000200 */
[----:B------:R-:W-:-:S02]  /*1e10*/  F2FP.BF16.F32.PACK_AB R41, R43, R42 ;  /* 0x0000002a2b29723e */ /* 0x000fc400000010ff */
[----:B------:R-:W-:Y:S02]  /*1e20*/  F2FP.BF16.F32.PACK_AB R66, R69, R68 ;  /* 0x000000444542723e */ /* 0x000fe400000010ff */
[----:B------:R-:W-:Y:S02]  /*1e30*/  F2FP.BF16.F32.PACK_AB R67, R71, R70 ;  /* 0x000000464743723e */ /* 0x000fe400000010ff */
[----:B------:R-:W-:Y:S02]  /*1e40*/  F2FP.BF16.F32.PACK_AB R72, R73, R72 ;  /* 0x000000484948723e */ /* 0x000fe400000010ff */
[----:B------:R-:W-:Y:S01]  /*1e50*/  F2FP.BF16.F32.PACK_AB R42, R45, R44 ;  /* 0x0000002c2d2a723e */ /* 0x000fe200000010ff */
[----:B------:R-:W-:Y:S01]  /*1e60*/  STSM.16.M88.4 [R2+0x2000], R64 ;  /* 0x0020004002007844 */ /* 0x000fe20000000200 */
[----:B------:R-:W-:Y:S02]  /*1e70*/  F2FP.BF16.F32.PACK_AB R43, R47, R46 ;  /* 0x0000002e2f2b723e */ /* 0x000fe400000010ff */
[----:B------:R-:W-:-:S02]  /*1e80*/  F2FP.BF16.F32.PACK_AB R48, R49, R48 ;  /* 0x000000303130723e */ /* 0x000fc400000010ff */
[----:B------:R-:W-:Y:S01]  /*1e90*/  F2FP.BF16.F32.PACK_AB R73, R75, R74 ;  /* 0x0000004a4b49723e */ /* 0x000fe200000010ff */
[----:B------:R-:W-:Y:S01]  /*1ea0*/  STSM.16.M88.4 [R4], R40 ;  /* 0x0000002804007844 */ /* 0x000fe20000000200 */
[----:B------:R-:W-:Y:S02]  /*1eb0*/  F2FP.BF16.F32.PACK_AB R49, R51, R50 ;  /* 0x000000323331723e */ /* 0x000fe400000010ff */
[----:B------:R-:W-:Y:S02]  /*1ec0*/  F2FP.BF16.F32.PACK_AB R74, R77, R76 ;  /* 0x0000004c4d4a723e */ /* 0x000fe400000010ff */
[----:B------:R-:W-:Y:S02]  /*1ed0*/  F2FP.BF16.F32.PACK_AB R75, R79, R78 ;  /* 0x0000004e4f4b723e */ /* 0x000fe400000010ff */
[----:B------:R-:W-:Y:S02]  /*1ee0*/  F2FP.BF16.F32.PACK_AB R80, R81, R80 ;  /* 0x000000505150723e */ /* 0x000fe400000010ff */
[----:B------:R-:W-:Y:S01]  /*1ef0*/  F2FP.BF16.F32.PACK_AB R50, R53, R52 ;  /* 0x000000343532723e */ /* 0x000fe200000010ff */
[----:B------:R-:W-:Y:S01]  /*1f00*/  STSM.16.M88.4 [R4+0x2000], R72 ;  /* 0x0020004804007844 */ /* 0x000fe20000000200 */
[----:B------:R-:W-:-:S02]  /*1f10*/  F2FP.BF16.F32.PACK_AB R51, R55, R54 ;  /* 0x000000363733723e */ /* 0x000fc400000010ff */
[----:B------:R-:W-:Y:S02]  /*1f20*/  F2FP.BF16.F32.PACK_AB R81, R83, R82 ;  /* 0x000000525351723e */ /* 0x000fe400000010ff */
[----:B------:R-:W-:Y:S01]  /*1f30*/  F2FP.BF16.F32.PACK_AB R82, R85, R84 ;  /* 0x000000545552723e */ /* 0x000fe200000010ff */
[----:B------:R-:W-:Y:S01]  /*1f40*/  STSM.16.M88.4 [R3], R48 ;  /* 0x0000003003007844 */ /* 0x000fe20000000200 */
[----:B------:R-:W-:Y:S02]  /*1f50*/  F2FP.BF16.F32.PACK_AB R83, R87, R86 ;  /* 0x000000565753723e */ /* 0x000fe400000010ff */
[----:B------:R-:W-:-:S03]  /*1f60*/  ISETP.LT.U32.AND P0, PT, R6, 0x80, P0 ;  /* 0x000000800600780c */ /* 0x000fc60000701070 */
[----:B------:R-:W-:Y:S01]  /*1f70*/  STSM.16.M88.4 [R3+0x2000], R80 ;  /* 0x0020005003007844 */ /* 0x000fe20000000200 */
[----:B------:R1:W-:Y:S06]  /*1f80*/  MEMBAR.ALL.CTA ;  /* 0x0000000000007992 */ /* 0x0003ec0000008000 */
[----:B-1----:R-:W1:Y:S03]  /*1f90*/  FENCE.VIEW.ASYNC.S ;  /* 0x00000000000073c6 */ /* 0x002e660000000000 */
[----:B-1----:R-:W-:Y:S01]  /*1fa0*/  VOTEU.ANY UP0, P0 ;  /* 0x00000000003f7886 */ /* 0x002fe20000000100 */
[----:B------:R-:W-:-:S04]  /*1fb0*/  VOTEU.ANY UP1, P0 ;  /* 0x00000000003f7886 */ /* 0x000fc80000020100 */
[----:B---3--:R-:W-:Y:S01]  /*1fc0*/  @UP0 UMOV UR4, UR18 ;  /* 0x0000001200040c82 */ /* 0x008fe20008000000 */
[----:B------:R-:W-:Y:S01]  /*1fd0*/  @UP0 UMOV UR5, UR19 ;  /* 0x0000001300050c82 */ /* 0x000fe20008000000 */
[----:B------:R-:W-:Y:S06]  /*1fe0*/  BAR.SYNC.DEFER_BLOCKING 0x0 ;  /* 0x0000000000007b1d */ /* 0x000fec0000010000 */
[----:B------:R1:W-:Y:S01]  /*1ff0*/  @UP1 UTMASTG.2D [UR8], [UR4] ;  /* 0x00000008040013b5 */ /* 0x0003e20008008000 */
[----:B------:R0:W-:Y:S01]  /*2000*/  UTMACMDFLUSH ;  /* 0x00000000000079b7 */ /* 0x0001e20000000000 */
[----:B------:R-:W-:-:S04]  /*2010*/  DEPBAR.LE SB0, 0x0 ;  /* 0x000080000000791a */ /* 0x000fc80000000000 */
[----:B------:R-:W-:Y:S06]  /*2020*/  BAR.SYNC.DEFER_BLOCKING 0x0 ;  /* 0x0000000000007b1d */ /* 0x000fec0000010000 */
[----:B-1----:R-:W-:Y:S05]  /*2030*/  EXIT ;  /* 0x000000000000794d */ /* 0x002fea0003800000 */
.L_x_48:
[----:B------:R-:W1:Y:S02]  /*2040*/  SYNCS.PHASECHK.TRANS64.TRYWAIT P0, [UR12+0xa000], R2 ;  /* 0x00a00002ff0075a7 */ /* 0x000e64000800014c */
[----:B-1----:R-:W-:Y:S05]  /*2050*/  @!P0 BRA `(.L_x_48) ;  /* 0xfffffffc00f88947 */ /* 0x002fea000383ffff */
[----:B------:R-:W-:Y:S05]  /*2060*/  BRA `(.L_x_50) ;  /* 0xfffffff800647947 */ /* 0x000fea000383ffff */
.L_x_51:
[----:B------:R-:W-:-:S00]  /*2070*/  BRA `(.L_x_51) ;  /* 0xfffffffc00fc7947 */ /* 0x000fc0000383ffff */
[----:B------:R-:W-:-:S00]  /*2080*/  NOP ;  /* 0x0000000000007918 */ /* 0x000fc00000000000 */
[----:B------:R-:W-:-:S00]  /*2090*/  NOP ;  /* 0x0000000000007918 */ /* 0x000fc00000000000 */
[----:B------:R-:W-:-:S00]  /*20a0*/  NOP ;  /* 0x0000000000007918 */ /* 0x000fc00000000000 */
[----:B------:R-:W-:-:S00]  /*20b0*/  NOP ;  /* 0x0000000000007918 */ /* 0x000fc00000000000 */
[----:B------:R-:W-:-:S00]  /*20c0*/  NOP ;  /* 0x0000000000007918 */ /* 0x000fc00000000000 */
[----:B------:R-:W-:-:S00]  /*20d0*/  NOP ;  /* 0x0000000000007918 */ /* 0x000fc00000000000 */
[----:B------:R-:W-:-:S00]  /*20e0*/  NOP ;  /* 0x0000000000007918 */ /* 0x000fc00000000000 */
[----:B------:R-:W-:-:S00]  /*20f0*/  NOP ;  /* 0x0000000000007918 */ /* 0x000fc00000000000 */
.L_x_52:


//--------------------- .nv.shared.gluon_wgmma    --------------------------
	.section	.nv.shared.gluon_wgmma,"aw",@nobits
	.sectionflags	@""
	.align	16
	.zero		1024


//--------------------- .nv.shared.reserved.0     --------------------------
	.section	.nv.shared.reserved.0,"aw",@nobits
	.weak		__nv_reservedSMEM_offset_0_alias
	.size		__nv_reservedSMEM_offset_0_alias, 0, 0
	.other		__nv_reservedSMEM_offset_0_alias,@"STO_CUDA_RESERVED_SHARED STV_DEFAULT"
__nv_reservedSMEM_offset_0_alias:
	.zero		0


//--------------------- .nv.constant0.gluon_wgmma --------------------------
	.section	.nv.constant0.gluon_wgmma,"a",@progbits
	.sectionflags	@""
	.align	4
.nv.constant0.gluon_wgmma:
	.zero		608


//--------------------- SYMBOLS --------------------------

	.type		.nv.reservedSmem.offset0,@object
	.size		.nv.reservedSmem.offset0,0x4
